//
// Generated by NVIDIA NVVM Compiler
//
// Compiler Build ID: CL-36424714
// Cuda compilation tools, release 13.0, V13.0.88
// Based on NVVM 20.0.0
//

.version 9.0
.target sm_100
.address_size 64

	// .globl	_Z15add_bias_kernelPfPKfii

.visible .entry _Z15add_bias_kernelPfPKfii(
	.param .u64 .ptr .align 1 _Z15add_bias_kernelPfPKfii_param_0,
	.param .u64 .ptr .align 1 _Z15add_bias_kernelPfPKfii_param_1,
	.param .u32 _Z15add_bias_kernelPfPKfii_param_2,
	.param .u32 _Z15add_bias_kernelPfPKfii_param_3
)
{
	.reg .pred 	%p<2>;
	.reg .b32 	%r<9>;
	.reg .b32 	%f<4>;
	.reg .b64 	%rd<9>;

	ld.param.u64 	%rd1, [_Z15add_bias_kernelPfPKfii_param_0];
	ld.param.u64 	%rd2, [_Z15add_bias_kernelPfPKfii_param_1];
	ld.param.u32 	%r3, [_Z15add_bias_kernelPfPKfii_param_2];
	ld.param.u32 	%r2, [_Z15add_bias_kernelPfPKfii_param_3];
	mov.u32 	%r4, %ctaid.x;
	mov.u32 	%r5, %ntid.x;
	mov.u32 	%r6, %tid.x;
	mad.lo.s32 	%r1, %r4, %r5, %r6;
	mul.lo.s32 	%r7, %r2, %r3;
	setp.ge.s32 	%p1, %r1, %r7;
	@%p1 bra 	$L__BB0_2;
	cvta.to.global.u64 	%rd3, %rd2;
	cvta.to.global.u64 	%rd4, %rd1;
	rem.s32 	%r8, %r1, %r2;
	mul.wide.s32 	%rd5, %r8, 4;
	add.s64 	%rd6, %rd3, %rd5;
	ld.global.nc.f32 	%f1, [%rd6];
	mul.wide.s32 	%rd7, %r1, 4;
	add.s64 	%rd8, %rd4, %rd7;
	ld.global.f32 	%f2, [%rd8];
	add.f32 	%f3, %f1, %f2;
	st.global.f32 	[%rd8], %f3;
$L__BB0_2:
	ret;

}
	// .globl	_Z20add_bias_vec4_kernelPfPKfii
.visible .entry _Z20add_bias_vec4_kernelPfPKfii(
	.param .u64 .ptr .align 1 _Z20add_bias_vec4_kernelPfPKfii_param_0,
	.param .u64 .ptr .align 1 _Z20add_bias_vec4_kernelPfPKfii_param_1,
	.param .u32 _Z20add_bias_vec4_kernelPfPKfii_param_2,
	.param .u32 _Z20add_bias_vec4_kernelPfPKfii_param_3
)
{
	.reg .pred 	%p<7>;
	.reg .b32 	%r<21>;
	.reg .b32 	%f<16>;
	.reg .b64 	%rd<13>;

	ld.param.u64 	%rd3, [_Z20add_bias_vec4_kernelPfPKfii_param_0];
	ld.param.u64 	%rd4, [_Z20add_bias_vec4_kernelPfPKfii_param_1];
	ld.param.u32 	%r9, [_Z20add_bias_vec4_kernelPfPKfii_param_2];
	ld.param.u32 	%r8, [_Z20add_bias_vec4_kernelPfPKfii_param_3];
	cvta.to.global.u64 	%rd1, %rd3;
	cvta.to.global.u64 	%rd2, %rd4;
	mov.u32 	%r10, %ctaid.x;
	mov.u32 	%r11, %ntid.x;
	mov.u32 	%r12, %tid.x;
	mad.lo.s32 	%r13, %r10, %r11, %r12;
	shl.b32 	%r19, %r13, 2;
	mul.lo.s32 	%r2, %r8, %r9;
	or.b32  	%r14, %r19, 3;
	setp.ge.s32 	%p1, %r14, %r2;
	@%p1 bra 	$L__BB1_5;
	rem.s32 	%r3, %r19, %r8;
	add.s32 	%r15, %r3, 3;
	setp.lt.s32 	%p2, %r15, %r8;
	@%p2 bra 	$L__BB1_6;
	setp.ge.s32 	%p3, %r19, %r2;
	@%p3 bra 	$L__BB1_5;
	mov.b32 	%r20, 1;
$L__BB1_4:
	add.s32 	%r17, %r20, -1;
	mul.wide.s32 	%rd5, %r19, 4;
	add.s64 	%rd6, %rd1, %rd5;
	rem.s32 	%r18, %r19, %r8;
	mul.wide.s32 	%rd7, %r18, 4;
	add.s64 	%rd8, %rd2, %rd7;
	ld.global.nc.f32 	%f1, [%rd8];
	ld.global.f32 	%f2, [%rd6];
	add.f32 	%f3, %f1, %f2;
	st.global.f32 	[%rd6], %f3;
	setp.lt.u32 	%p4, %r17, 3;
	add.s32 	%r19, %r19, 1;
	setp.lt.s32 	%p5, %r19, %r2;
	and.pred  	%p6, %p4, %p5;
	add.s32 	%r20, %r20, 1;
	@%p6 bra 	$L__BB1_4;
$L__BB1_5:
	ret;
$L__BB1_6:
	mul.wide.s32 	%rd9, %r19, 4;
	add.s64 	%rd10, %rd1, %rd9;
	ld.global.v4.f32 	{%f4, %f5, %f6, %f7}, [%rd10];
	mul.wide.s32 	%rd11, %r3, 4;
	add.s64 	%rd12, %rd2, %rd11;
	ld.global.nc.v4.f32 	{%f8, %f9, %f10, %f11}, [%rd12];
	add.f32 	%f12, %f4, %f8;
	add.f32 	%f13, %f5, %f9;
	add.f32 	%f14, %f6, %f10;
	add.f32 	%f15, %f7, %f11;
	st.global.v4.f32 	[%rd10], {%f12, %f13, %f14, %f15};
	bra.uni 	$L__BB1_5;

}
	// .globl	_Z18linear_int8_kernelPfPKfPKaS1_S1_iiii
.visible .entry _Z18linear_int8_kernelPfPKfPKaS1_S1_iiii(
	.param .u64 .ptr .align 1 _Z18linear_int8_kernelPfPKfPKaS1_S1_iiii_param_0,
	.param .u64 .ptr .align 1 _Z18linear_int8_kernelPfPKfPKaS1_S1_iiii_param_1,
	.param .u64 .ptr .align 1 _Z18linear_int8_kernelPfPKfPKaS1_S1_iiii_param_2,
	.param .u64 .ptr .align 1 _Z18linear_int8_kernelPfPKfPKaS1_S1_iiii_param_3,
	.param .u64 .ptr .align 1 _Z18linear_int8_kernelPfPKfPKaS1_S1_iiii_param_4,
	.param .u32 _Z18linear_int8_kernelPfPKfPKaS1_S1_iiii_param_5,
	.param .u32 _Z18linear_int8_kernelPfPKfPKaS1_S1_iiii_param_6,
	.param .u32 _Z18linear_int8_kernelPfPKfPKaS1_S1_iiii_param_7,
	.param .u32 _Z18linear_int8_kernelPfPKfPKaS1_S1_iiii_param_8
)
{
	.reg .pred 	%p<22>;
	.reg .b16 	%rs<16>;
	.reg .b32 	%r<274>;
	.reg .b32 	%f<181>;
	.reg .b64 	%rd<63>;

	ld.param.u64 	%rd15, [_Z18linear_int8_kernelPfPKfPKaS1_S1_iiii_param_1];
	ld.param.u64 	%rd16, [_Z18linear_int8_kernelPfPKfPKaS1_S1_iiii_param_2];
	ld.param.u64 	%rd18, [_Z18linear_int8_kernelPfPKfPKaS1_S1_iiii_param_4];
	ld.param.u32 	%r51, [_Z18linear_int8_kernelPfPKfPKaS1_S1_iiii_param_5];
	ld.param.u32 	%r48, [_Z18linear_int8_kernelPfPKfPKaS1_S1_iiii_param_6];
	ld.param.u32 	%r52, [_Z18linear_int8_kernelPfPKfPKaS1_S1_iiii_param_7];
	ld.param.u32 	%r50, [_Z18linear_int8_kernelPfPKfPKaS1_S1_iiii_param_8];
	mov.u32 	%r1, %ctaid.x;
	mov.u32 	%r53, %ctaid.y;
	mov.u32 	%r54, %ntid.x;
	mov.u32 	%r55, %tid.x;
	mad.lo.s32 	%r56, %r53, %r54, %r55;
	setp.ge.s32 	%p1, %r1, %r51;
	setp.ge.s32 	%p2, %r56, %r52;
	or.pred  	%p3, %p1, %p2;
	@%p3 bra 	$L__BB2_25;
	cvta.to.global.u64 	%rd1, %rd15;
	cvta.to.global.u64 	%rd2, %rd16;
	mul.lo.s32 	%r3, %r48, %r1;
	mul.wide.s32 	%rd19, %r3, 4;
	add.s64 	%rd3, %rd1, %rd19;
	mul.lo.s32 	%r58, %r48, %r56;
	cvt.s64.s32 	%rd4, %r58;
	add.s64 	%rd5, %rd2, %rd4;
	shr.s32 	%r59, %r48, 31;
	shr.u32 	%r60, %r59, 30;
	add.s32 	%r61, %r48, %r60;
	and.b32  	%r265, %r61, -4;
	setp.lt.s32 	%p4, %r48, 4;
	mov.b32 	%r273, 0;
	@%p4 bra 	$L__BB2_10;
	max.s32 	%r64, %r265, 4;
	add.s32 	%r5, %r64, -1;
	setp.lt.u32 	%p5, %r48, 16;
	mov.b32 	%r255, 0;
	mov.u32 	%r273, %r255;
	@%p5 bra 	$L__BB2_5;
	shr.u32 	%r66, %r5, 2;
	add.s32 	%r67, %r66, 1;
	and.b32  	%r68, %r67, 2147483644;
	neg.s32 	%r251, %r68;
	add.s64 	%rd21, %rd19, %rd1;
	add.s64 	%rd62, %rd21, 32;
	add.s64 	%rd22, %rd4, %rd2;
	add.s64 	%rd61, %rd22, 8;
	mov.b32 	%r255, 0;
$L__BB2_4:
	.pragma "nounroll";
	ld.global.nc.f32 	%f4, [%rd62+-32];
	mul.f32 	%f5, %f4, 0f42FE0000;
	max.f32 	%f6, %f5, 0fC2FE0000;
	min.f32 	%f7, %f6, 0f42FE0000;
	cvt.rzi.s32.f32 	%r85, %f7;
	and.b32  	%r86, %r85, 255;
	ld.global.nc.f32 	%f8, [%rd62+-28];
	mul.f32 	%f9, %f8, 0f42FE0000;
	max.f32 	%f10, %f9, 0fC2FE0000;
	min.f32 	%f11, %f10, 0f42FE0000;
	cvt.rzi.s32.f32 	%r87, %f11;
	shl.b32 	%r88, %r87, 8;
	and.b32  	%r89, %r88, 65280;
	or.b32  	%r90, %r89, %r86;
	ld.global.nc.f32 	%f12, [%rd62+-24];
	mul.f32 	%f13, %f12, 0f42FE0000;
	max.f32 	%f14, %f13, 0fC2FE0000;
	min.f32 	%f15, %f14, 0f42FE0000;
	cvt.rzi.s32.f32 	%r91, %f15;
	shl.b32 	%r92, %r91, 16;
	and.b32  	%r93, %r92, 16711680;
	or.b32  	%r94, %r93, %r90;
	ld.global.nc.f32 	%f16, [%rd62+-20];
	mul.f32 	%f17, %f16, 0f42FE0000;
	max.f32 	%f18, %f17, 0fC2FE0000;
	min.f32 	%f19, %f18, 0f42FE0000;
	cvt.rzi.s32.f32 	%r95, %f19;
	shl.b32 	%r96, %r95, 24;
	or.b32  	%r70, %r96, %r94;
	ld.global.nc.u32 	%r71, [%rd61+-8];
	// begin inline asm
	dp4a.s32.s32 %r69, %r70, %r71, %r273;
	// end inline asm
	ld.global.nc.f32 	%f20, [%rd62+-16];
	mul.f32 	%f21, %f20, 0f42FE0000;
	max.f32 	%f22, %f21, 0fC2FE0000;
	min.f32 	%f23, %f22, 0f42FE0000;
	cvt.rzi.s32.f32 	%r97, %f23;
	and.b32  	%r98, %r97, 255;
	ld.global.nc.f32 	%f24, [%rd62+-12];
	mul.f32 	%f25, %f24, 0f42FE0000;
	max.f32 	%f26, %f25, 0fC2FE0000;
	min.f32 	%f27, %f26, 0f42FE0000;
	cvt.rzi.s32.f32 	%r99, %f27;
	shl.b32 	%r100, %r99, 8;
	and.b32  	%r101, %r100, 65280;
	or.b32  	%r102, %r101, %r98;
	ld.global.nc.f32 	%f28, [%rd62+-8];
	mul.f32 	%f29, %f28, 0f42FE0000;
	max.f32 	%f30, %f29, 0fC2FE0000;
	min.f32 	%f31, %f30, 0f42FE0000;
	cvt.rzi.s32.f32 	%r103, %f31;
	shl.b32 	%r104, %r103, 16;
	and.b32  	%r105, %r104, 16711680;
	or.b32  	%r106, %r105, %r102;
	ld.global.nc.f32 	%f32, [%rd62+-4];
	mul.f32 	%f33, %f32, 0f42FE0000;
	max.f32 	%f34, %f33, 0fC2FE0000;
	min.f32 	%f35, %f34, 0f42FE0000;
	cvt.rzi.s32.f32 	%r107, %f35;
	shl.b32 	%r108, %r107, 24;
	or.b32  	%r74, %r108, %r106;
	ld.global.nc.u32 	%r75, [%rd61+-4];
	// begin inline asm
	dp4a.s32.s32 %r73, %r74, %r75, %r69;
	// end inline asm
	ld.global.nc.f32 	%f36, [%rd62];
	mul.f32 	%f37, %f36, 0f42FE0000;
	max.f32 	%f38, %f37, 0fC2FE0000;
	min.f32 	%f39, %f38, 0f42FE0000;
	cvt.rzi.s32.f32 	%r109, %f39;
	and.b32  	%r110, %r109, 255;
	ld.global.nc.f32 	%f40, [%rd62+4];
	mul.f32 	%f41, %f40, 0f42FE0000;
	max.f32 	%f42, %f41, 0fC2FE0000;
	min.f32 	%f43, %f42, 0f42FE0000;
	cvt.rzi.s32.f32 	%r111, %f43;
	shl.b32 	%r112, %r111, 8;
	and.b32  	%r113, %r112, 65280;
	or.b32  	%r114, %r113, %r110;
	ld.global.nc.f32 	%f44, [%rd62+8];
	mul.f32 	%f45, %f44, 0f42FE0000;
	max.f32 	%f46, %f45, 0fC2FE0000;
	min.f32 	%f47, %f46, 0f42FE0000;
	cvt.rzi.s32.f32 	%r115, %f47;
	shl.b32 	%r116, %r115, 16;
	and.b32  	%r117, %r116, 16711680;
	or.b32  	%r118, %r117, %r114;
	ld.global.nc.f32 	%f48, [%rd62+12];
	mul.f32 	%f49, %f48, 0f42FE0000;
	max.f32 	%f50, %f49, 0fC2FE0000;
	min.f32 	%f51, %f50, 0f42FE0000;
	cvt.rzi.s32.f32 	%r119, %f51;
	shl.b32 	%r120, %r119, 24;
	or.b32  	%r78, %r120, %r118;
	ld.global.nc.u32 	%r79, [%rd61];
	// begin inline asm
	dp4a.s32.s32 %r77, %r78, %r79, %r73;
	// end inline asm
	ld.global.nc.f32 	%f52, [%rd62+16];
	mul.f32 	%f53, %f52, 0f42FE0000;
	max.f32 	%f54, %f53, 0fC2FE0000;
	min.f32 	%f55, %f54, 0f42FE0000;
	cvt.rzi.s32.f32 	%r121, %f55;
	and.b32  	%r122, %r121, 255;
	ld.global.nc.f32 	%f56, [%rd62+20];
	mul.f32 	%f57, %f56, 0f42FE0000;
	max.f32 	%f58, %f57, 0fC2FE0000;
	min.f32 	%f59, %f58, 0f42FE0000;
	cvt.rzi.s32.f32 	%r123, %f59;
	shl.b32 	%r124, %r123, 8;
	and.b32  	%r125, %r124, 65280;
	or.b32  	%r126, %r125, %r122;
	ld.global.nc.f32 	%f60, [%rd62+24];
	mul.f32 	%f61, %f60, 0f42FE0000;
	max.f32 	%f62, %f61, 0fC2FE0000;
	min.f32 	%f63, %f62, 0f42FE0000;
	cvt.rzi.s32.f32 	%r127, %f63;
	shl.b32 	%r128, %r127, 16;
	and.b32  	%r129, %r128, 16711680;
	or.b32  	%r130, %r129, %r126;
	ld.global.nc.f32 	%f64, [%rd62+28];
	mul.f32 	%f65, %f64, 0f42FE0000;
	max.f32 	%f66, %f65, 0fC2FE0000;
	min.f32 	%f67, %f66, 0f42FE0000;
	cvt.rzi.s32.f32 	%r131, %f67;
	shl.b32 	%r132, %r131, 24;
	or.b32  	%r82, %r132, %r130;
	ld.global.nc.u32 	%r83, [%rd61+4];
	// begin inline asm
	dp4a.s32.s32 %r273, %r82, %r83, %r77;
	// end inline asm
	add.s32 	%r255, %r255, 16;
	add.s32 	%r251, %r251, 4;
	add.s64 	%rd62, %rd62, 64;
	add.s64 	%rd61, %rd61, 16;
	setp.ne.s32 	%p6, %r251, 0;
	@%p6 bra 	$L__BB2_4;
$L__BB2_5:
	shr.u32 	%r135, %r5, 2;
	add.s32 	%r136, %r135, 1;
	and.b32  	%r134, %r136, 3;
	setp.eq.s32 	%p7, %r134, 0;
	@%p7 bra 	$L__BB2_10;
	setp.eq.s32 	%p8, %r134, 1;
	@%p8 bra 	$L__BB2_8;
	cvt.u64.u32 	%rd23, %r255;
	mul.wide.u32 	%rd24, %r255, 4;
	add.s64 	%rd25, %rd3, %rd24;
	ld.global.nc.f32 	%f68, [%rd25];
	mul.f32 	%f69, %f68, 0f42FE0000;
	max.f32 	%f70, %f69, 0fC2FE0000;
	min.f32 	%f71, %f70, 0f42FE0000;
	cvt.rzi.s32.f32 	%r145, %f71;
	and.b32  	%r146, %r145, 255;
	ld.global.nc.f32 	%f72, [%rd25+4];
	mul.f32 	%f73, %f72, 0f42FE0000;
	max.f32 	%f74, %f73, 0fC2FE0000;
	min.f32 	%f75, %f74, 0f42FE0000;
	cvt.rzi.s32.f32 	%r147, %f75;
	shl.b32 	%r148, %r147, 8;
	and.b32  	%r149, %r148, 65280;
	or.b32  	%r150, %r149, %r146;
	ld.global.nc.f32 	%f76, [%rd25+8];
	mul.f32 	%f77, %f76, 0f42FE0000;
	max.f32 	%f78, %f77, 0fC2FE0000;
	min.f32 	%f79, %f78, 0f42FE0000;
	cvt.rzi.s32.f32 	%r151, %f79;
	shl.b32 	%r152, %r151, 16;
	and.b32  	%r153, %r152, 16711680;
	or.b32  	%r154, %r153, %r150;
	ld.global.nc.f32 	%f80, [%rd25+12];
	mul.f32 	%f81, %f80, 0f42FE0000;
	max.f32 	%f82, %f81, 0fC2FE0000;
	min.f32 	%f83, %f82, 0f42FE0000;
	cvt.rzi.s32.f32 	%r155, %f83;
	shl.b32 	%r156, %r155, 24;
	or.b32  	%r138, %r156, %r154;
	add.s64 	%rd26, %rd5, %rd23;
	ld.global.nc.u32 	%r139, [%rd26];
	// begin inline asm
	dp4a.s32.s32 %r137, %r138, %r139, %r273;
	// end inline asm
	ld.global.nc.f32 	%f84, [%rd25+16];
	mul.f32 	%f85, %f84, 0f42FE0000;
	max.f32 	%f86, %f85, 0fC2FE0000;
	min.f32 	%f87, %f86, 0f42FE0000;
	cvt.rzi.s32.f32 	%r157, %f87;
	and.b32  	%r158, %r157, 255;
	ld.global.nc.f32 	%f88, [%rd25+20];
	mul.f32 	%f89, %f88, 0f42FE0000;
	max.f32 	%f90, %f89, 0fC2FE0000;
	min.f32 	%f91, %f90, 0f42FE0000;
	cvt.rzi.s32.f32 	%r159, %f91;
	shl.b32 	%r160, %r159, 8;
	and.b32  	%r161, %r160, 65280;
	or.b32  	%r162, %r161, %r158;
	ld.global.nc.f32 	%f92, [%rd25+24];
	mul.f32 	%f93, %f92, 0f42FE0000;
	max.f32 	%f94, %f93, 0fC2FE0000;
	min.f32 	%f95, %f94, 0f42FE0000;
	cvt.rzi.s32.f32 	%r163, %f95;
	shl.b32 	%r164, %r163, 16;
	and.b32  	%r165, %r164, 16711680;
	or.b32  	%r166, %r165, %r162;
	ld.global.nc.f32 	%f96, [%rd25+28];
	mul.f32 	%f97, %f96, 0f42FE0000;
	max.f32 	%f98, %f97, 0fC2FE0000;
	min.f32 	%f99, %f98, 0f42FE0000;
	cvt.rzi.s32.f32 	%r167, %f99;
	shl.b32 	%r168, %r167, 24;
	or.b32  	%r142, %r168, %r166;
	ld.global.nc.u32 	%r143, [%rd26+4];
	// begin inline asm
	dp4a.s32.s32 %r273, %r142, %r143, %r137;
	// end inline asm
	add.s32 	%r255, %r255, 8;
$L__BB2_8:
	and.b32  	%r169, %r5, 4;
	setp.ne.s32 	%p9, %r169, 0;
	@%p9 bra 	$L__BB2_10;
	cvt.u64.u32 	%rd27, %r255;
	mul.wide.u32 	%rd28, %r255, 4;
	add.s64 	%rd29, %rd3, %rd28;
	ld.global.nc.f32 	%f100, [%rd29];
	mul.f32 	%f101, %f100, 0f42FE0000;
	max.f32 	%f102, %f101, 0fC2FE0000;
	min.f32 	%f103, %f102, 0f42FE0000;
	cvt.rzi.s32.f32 	%r174, %f103;
	and.b32  	%r175, %r174, 255;
	ld.global.nc.f32 	%f104, [%rd29+4];
	mul.f32 	%f105, %f104, 0f42FE0000;
	max.f32 	%f106, %f105, 0fC2FE0000;
	min.f32 	%f107, %f106, 0f42FE0000;
	cvt.rzi.s32.f32 	%r176, %f107;
	shl.b32 	%r177, %r176, 8;
	and.b32  	%r178, %r177, 65280;
	or.b32  	%r179, %r178, %r175;
	ld.global.nc.f32 	%f108, [%rd29+8];
	mul.f32 	%f109, %f108, 0f42FE0000;
	max.f32 	%f110, %f109, 0fC2FE0000;
	min.f32 	%f111, %f110, 0f42FE0000;
	cvt.rzi.s32.f32 	%r180, %f111;
	shl.b32 	%r181, %r180, 16;
	and.b32  	%r182, %r181, 16711680;
	or.b32  	%r183, %r182, %r179;
	ld.global.nc.f32 	%f112, [%rd29+12];
	mul.f32 	%f113, %f112, 0f42FE0000;
	max.f32 	%f114, %f113, 0fC2FE0000;
	min.f32 	%f115, %f114, 0f42FE0000;
	cvt.rzi.s32.f32 	%r184, %f115;
	shl.b32 	%r185, %r184, 24;
	or.b32  	%r171, %r185, %r183;
	add.s64 	%rd30, %rd5, %rd27;
	ld.global.nc.u32 	%r172, [%rd30];
	// begin inline asm
	dp4a.s32.s32 %r273, %r171, %r172, %r273;
	// end inline asm
$L__BB2_10:
	setp.ge.s32 	%p10, %r265, %r48;
	@%p10 bra 	$L__BB2_22;
	sub.s32 	%r23, %r48, %r265;
	and.b32  	%r24, %r23, 7;
	sub.s32 	%r187, %r265, %r48;
	setp.gt.u32 	%p11, %r187, -8;
	@%p11 bra 	$L__BB2_14;
	and.b32  	%r188, %r23, -8;
	neg.s32 	%r261, %r188;
	add.s64 	%rd32, %rd19, %rd1;
	add.s64 	%rd12, %rd32, 16;
	add.s64 	%rd33, %rd4, %rd2;
	add.s64 	%rd13, %rd33, 3;
$L__BB2_13:
	.pragma "nounroll";
	cvt.s64.s32 	%rd34, %r265;
	mul.wide.s32 	%rd35, %r265, 4;
	add.s64 	%rd36, %rd12, %rd35;
	add.s64 	%rd37, %rd13, %rd34;
	ld.global.nc.f32 	%f116, [%rd36+-16];
	mul.f32 	%f117, %f116, 0f42FE0000;
	max.f32 	%f118, %f117, 0fC2FE0000;
	min.f32 	%f119, %f118, 0f42FE0000;
	cvt.rzi.s32.f32 	%r189, %f119;
	ld.global.nc.f32 	%f120, [%rd36+-12];
	mul.f32 	%f121, %f120, 0f42FE0000;
	max.f32 	%f122, %f121, 0fC2FE0000;
	min.f32 	%f123, %f122, 0f42FE0000;
	cvt.rzi.s32.f32 	%r190, %f123;
	ld.global.nc.f32 	%f124, [%rd36+-8];
	mul.f32 	%f125, %f124, 0f42FE0000;
	max.f32 	%f126, %f125, 0fC2FE0000;
	min.f32 	%f127, %f126, 0f42FE0000;
	cvt.rzi.s32.f32 	%r191, %f127;
	ld.global.nc.f32 	%f128, [%rd36+-4];
	mul.f32 	%f129, %f128, 0f42FE0000;
	max.f32 	%f130, %f129, 0fC2FE0000;
	min.f32 	%f131, %f130, 0f42FE0000;
	cvt.rzi.s32.f32 	%r192, %f131;
	prmt.b32 	%r193, %r191, %r192, 0x3340U;
	prmt.b32 	%r194, %r189, %r190, 0x3340U;
	prmt.b32 	%r195, %r194, %r193, 0x5410U;
	ld.global.nc.u8 	%rs1, [%rd37];
	cvt.u32.u8 	%r196, %rs1;
	ld.global.nc.u8 	%rs2, [%rd37+-1];
	cvt.u32.u8 	%r197, %rs2;
	prmt.b32 	%r198, %r197, %r196, 0x3340U;
	ld.global.nc.u8 	%rs3, [%rd37+-2];
	cvt.u32.u8 	%r199, %rs3;
	ld.global.nc.u8 	%rs4, [%rd37+-3];
	cvt.u32.u8 	%r200, %rs4;
	prmt.b32 	%r201, %r200, %r199, 0x3340U;
	prmt.b32 	%r202, %r201, %r198, 0x5410U;
	dp4a.s32.s32 	%r203, %r195, %r202, %r273;
	ld.global.nc.f32 	%f132, [%rd36];
	mul.f32 	%f133, %f132, 0f42FE0000;
	max.f32 	%f134, %f133, 0fC2FE0000;
	min.f32 	%f135, %f134, 0f42FE0000;
	cvt.rzi.s32.f32 	%r204, %f135;
	ld.global.nc.f32 	%f136, [%rd36+4];
	mul.f32 	%f137, %f136, 0f42FE0000;
	max.f32 	%f138, %f137, 0fC2FE0000;
	min.f32 	%f139, %f138, 0f42FE0000;
	cvt.rzi.s32.f32 	%r205, %f139;
	ld.global.nc.f32 	%f140, [%rd36+8];
	mul.f32 	%f141, %f140, 0f42FE0000;
	max.f32 	%f142, %f141, 0fC2FE0000;
	min.f32 	%f143, %f142, 0f42FE0000;
	cvt.rzi.s32.f32 	%r206, %f143;
	ld.global.nc.f32 	%f144, [%rd36+12];
	mul.f32 	%f145, %f144, 0f42FE0000;
	max.f32 	%f146, %f145, 0fC2FE0000;
	min.f32 	%f147, %f146, 0f42FE0000;
	cvt.rzi.s32.f32 	%r207, %f147;
	prmt.b32 	%r208, %r206, %r207, 0x3340U;
	prmt.b32 	%r209, %r204, %r205, 0x3340U;
	prmt.b32 	%r210, %r209, %r208, 0x5410U;
	ld.global.nc.u8 	%rs5, [%rd37+4];
	cvt.u32.u8 	%r211, %rs5;
	ld.global.nc.u8 	%rs6, [%rd37+3];
	cvt.u32.u8 	%r212, %rs6;
	prmt.b32 	%r213, %r212, %r211, 0x3340U;
	ld.global.nc.u8 	%rs7, [%rd37+2];
	cvt.u32.u8 	%r214, %rs7;
	ld.global.nc.u8 	%rs8, [%rd37+1];
	cvt.u32.u8 	%r215, %rs8;
	prmt.b32 	%r216, %r215, %r214, 0x3340U;
	prmt.b32 	%r217, %r216, %r213, 0x5410U;
	dp4a.s32.s32 	%r273, %r210, %r217, %r203;
	add.s32 	%r265, %r265, 8;
	add.s32 	%r261, %r261, 8;
	setp.ne.s32 	%p12, %r261, 0;
	@%p12 bra 	$L__BB2_13;
$L__BB2_14:
	setp.eq.s32 	%p13, %r24, 0;
	@%p13 bra 	$L__BB2_22;
	and.b32  	%r35, %r48, 3;
	setp.lt.u32 	%p14, %r24, 4;
	@%p14 bra 	$L__BB2_17;
	cvt.s64.s32 	%rd38, %r265;
	mul.wide.s32 	%rd39, %r265, 4;
	add.s64 	%rd40, %rd3, %rd39;
	ld.global.nc.f32 	%f148, [%rd40];
	mul.f32 	%f149, %f148, 0f42FE0000;
	max.f32 	%f150, %f149, 0fC2FE0000;
	min.f32 	%f151, %f150, 0f42FE0000;
	cvt.rzi.s32.f32 	%r219, %f151;
	add.s64 	%rd41, %rd5, %rd38;
	ld.global.nc.f32 	%f152, [%rd40+4];
	mul.f32 	%f153, %f152, 0f42FE0000;
	max.f32 	%f154, %f153, 0fC2FE0000;
	min.f32 	%f155, %f154, 0f42FE0000;
	cvt.rzi.s32.f32 	%r220, %f155;
	ld.global.nc.f32 	%f156, [%rd40+8];
	mul.f32 	%f157, %f156, 0f42FE0000;
	max.f32 	%f158, %f157, 0fC2FE0000;
	min.f32 	%f159, %f158, 0f42FE0000;
	cvt.rzi.s32.f32 	%r221, %f159;
	ld.global.nc.f32 	%f160, [%rd40+12];
	mul.f32 	%f161, %f160, 0f42FE0000;
	max.f32 	%f162, %f161, 0fC2FE0000;
	min.f32 	%f163, %f162, 0f42FE0000;
	cvt.rzi.s32.f32 	%r222, %f163;
	prmt.b32 	%r223, %r221, %r222, 0x3340U;
	prmt.b32 	%r224, %r219, %r220, 0x3340U;
	prmt.b32 	%r225, %r224, %r223, 0x5410U;
	ld.global.nc.u8 	%rs9, [%rd41+3];
	cvt.u32.u8 	%r226, %rs9;
	ld.global.nc.u8 	%rs10, [%rd41+2];
	cvt.u32.u8 	%r227, %rs10;
	prmt.b32 	%r228, %r227, %r226, 0x3340U;
	ld.global.nc.u8 	%rs11, [%rd41+1];
	cvt.u32.u8 	%r229, %rs11;
	ld.global.nc.u8 	%rs12, [%rd41];
	cvt.u32.u8 	%r230, %rs12;
	prmt.b32 	%r231, %r230, %r229, 0x3340U;
	prmt.b32 	%r232, %r231, %r228, 0x5410U;
	dp4a.s32.s32 	%r273, %r225, %r232, %r273;
	add.s32 	%r265, %r265, 4;
$L__BB2_17:
	setp.eq.s32 	%p15, %r35, 0;
	@%p15 bra 	$L__BB2_22;
	setp.eq.s32 	%p16, %r35, 1;
	@%p16 bra 	$L__BB2_20;
	cvt.s64.s32 	%rd42, %r265;
	mul.wide.s32 	%rd43, %r265, 4;
	add.s64 	%rd44, %rd3, %rd43;
	ld.global.nc.f32 	%f164, [%rd44];
	mul.f32 	%f165, %f164, 0f42FE0000;
	max.f32 	%f166, %f165, 0fC2FE0000;
	min.f32 	%f167, %f166, 0f42FE0000;
	cvt.rzi.s32.f32 	%r234, %f167;
	cvt.s32.s8 	%r235, %r234;
	add.s64 	%rd45, %rd5, %rd42;
	ld.global.nc.f32 	%f168, [%rd44+4];
	mul.f32 	%f169, %f168, 0f42FE0000;
	max.f32 	%f170, %f169, 0fC2FE0000;
	min.f32 	%f171, %f170, 0f42FE0000;
	cvt.rzi.s32.f32 	%r236, %f171;
	cvt.s32.s8 	%r237, %r236;
	prmt.b32 	%r238, %r235, %r237, 0x5410U;
	ld.global.nc.u8 	%rs13, [%rd45+1];
	cvt.u32.u8 	%r239, %rs13;
	ld.global.nc.u8 	%rs14, [%rd45];
	cvt.u32.u8 	%r240, %rs14;
	prmt.b32 	%r241, %r240, %r239, 0x3340U;
	prmt.b32 	%r242, %r243, %r244, 0x3340U;
	prmt.b32 	%r245, %r241, %r242, 0x5410U;
	dp2a.lo.s32.s32 	%r273, %r238, %r245, %r273;
	add.s32 	%r265, %r265, 2;
$L__BB2_20:
	and.b32  	%r246, %r48, 1;
	setp.eq.b32 	%p17, %r246, 1;
	not.pred 	%p18, %p17;
	@%p18 bra 	$L__BB2_22;
	cvt.s64.s32 	%rd46, %r265;
	mul.wide.s32 	%rd47, %r265, 4;
	add.s64 	%rd48, %rd3, %rd47;
	ld.global.nc.f32 	%f172, [%rd48];
	mul.f32 	%f173, %f172, 0f42FE0000;
	max.f32 	%f174, %f173, 0fC2FE0000;
	min.f32 	%f175, %f174, 0f42FE0000;
	cvt.rzi.s32.f32 	%r247, %f175;
	cvt.s32.s8 	%r248, %r247;
	add.s64 	%rd49, %rd5, %rd46;
	ld.global.nc.u8 	%rs15, [%rd49];
	cvt.s32.s8 	%r249, %rs15;
	mad.lo.s32 	%r273, %r248, %r249, %r273;
$L__BB2_22:
	ld.param.u64 	%rd60, [_Z18linear_int8_kernelPfPKfPKaS1_S1_iiii_param_3];
	cvt.rn.f32.s32 	%f176, %r273;
	cvta.to.global.u64 	%rd50, %rd60;
	mul.wide.u32 	%rd51, %r56, 4;
	add.s64 	%rd52, %rd50, %rd51;
	ld.global.nc.f32 	%f177, [%rd52];
	mul.f32 	%f178, %f177, %f176;
	div.rn.f32 	%f180, %f178, 0f42FE0000;
	setp.eq.s32 	%p19, %r50, 0;
	setp.eq.s64 	%p20, %rd18, 0;
	or.pred  	%p21, %p20, %p19;
	@%p21 bra 	$L__BB2_24;
	cvta.to.global.u64 	%rd53, %rd18;
	add.s64 	%rd55, %rd53, %rd51;
	ld.global.nc.f32 	%f179, [%rd55];
	add.f32 	%f180, %f180, %f179;
$L__BB2_24:
	ld.param.u64 	%rd59, [_Z18linear_int8_kernelPfPKfPKaS1_S1_iiii_param_0];
	mad.lo.s32 	%r250, %r52, %r1, %r56;
	cvta.to.global.u64 	%rd56, %rd59;
	mul.wide.u32 	%rd57, %r250, 4;
	add.s64 	%rd58, %rd56, %rd57;
	st.global.f32 	[%rd58], %f180;
$L__BB2_25:
	ret;

}


// ===== COMPILED SASS (sm_100) =====

	.target	sm_100

	.elftype	@"ET_EXEC"


//--------------------- .note.nv.tkinfo           --------------------------
	.section	.note.nv.tkinfo,"",@"SHT_NOTE"
	.sectionflags	@"SHF_NOTE_NV_TKINFO"
	.tkinfo
        /*0018*/ 	.word	0x00000002
        /*0030*/ 	.string	""
        /*0030*/ 	.string	"ptxas"
        /*0030*/ 	.string	"Cuda compilation tools, release 13.0, V13.0.88"
        /*0030*/ 	.string	"Build cuda_13.0.r13.0/compiler.36424714_0"
        /*0030*/ 	.string	"-arch sm_100 -m 64 "



//--------------------- .note.nv.cuinfo           --------------------------
	.section	.note.nv.cuinfo,"",@"SHT_NOTE"
	.sectionflags	@"SHF_NOTE_NV_CUINFO"
        /*0018*/ 	.short	0x0002
        /*001a*/ 	.short	0x0064
        /*001c*/ 	.short	0x0082
	.zero		2


//--------------------- .nv.info                  --------------------------
	.section	.nv.info,"",@"SHT_CUDA_INFO"
	.align	4


	//----- nvinfo : EIATTR_REGCOUNT
	.align		4
        /*0000*/ 	.byte	0x04, 0x2f
        /*0002*/ 	.short	(.L_1 - .L_0)
	.align		4
.L_0:
        /*0004*/ 	.word	index@(_Z15add_bias_kernelPfPKfii)
        /*0008*/ 	.word	0x0000000e


	//----- nvinfo : EIATTR_FRAME_SIZE
	.align		4
.L_1:
        /*000c*/ 	.byte	0x04, 0x11
        /*000e*/ 	.short	(.L_3 - .L_2)
	.align		4
.L_2:
        /*0010*/ 	.word	index@(_Z15add_bias_kernelPfPKfii)
        /*0014*/ 	.word	0x00000000


	//----- nvinfo : EIATTR_REGCOUNT
	.align		4
.L_3:
        /*0018*/ 	.byte	0x04, 0x2f
        /*001a*/ 	.short	(.L_5 - .L_4)
	.align		4
.L_4:
        /*001c*/ 	.word	index@(_Z20add_bias_vec4_kernelPfPKfii)
        /*0020*/ 	.word	0x00000012


	//----- nvinfo : EIATTR_FRAME_SIZE
	.align		4
.L_5:
        /*0024*/ 	.byte	0x04, 0x11
        /*0026*/ 	.short	(.L_7 - .L_6)
	.align		4
.L_6:
        /*0028*/ 	.word	index@(_Z20add_bias_vec4_kernelPfPKfii)
        /*002c*/ 	.word	0x00000000


	//----- nvinfo : EIATTR_REGCOUNT
	.align		4
.L_7:
        /*0030*/ 	.byte	0x04, 0x2f
        /*0032*/ 	.short	(.L_9 - .L_8)
	.align		4
.L_8:
        /*0034*/ 	.word	index@(_Z18linear_int8_kernelPfPKfPKaS1_S1_iiii)
        /*0038*/ 	.word	0x00000020


	//----- nvinfo : EIATTR_FRAME_SIZE
	.align		4
.L_9:
        /*003c*/ 	.byte	0x04, 0x11
        /*003e*/ 	.short	(.L_11 - .L_10)
	.align		4
.L_10:
        /*0040*/ 	.word	index@($__internal_0_$__cuda_sm3x_div_rn_noftz_f32_slowpath)
        /*0044*/ 	.word	0x00000000


	//----- nvinfo : EIATTR_FRAME_SIZE
	.align		4
.L_11:
        /*0048*/ 	.byte	0x04, 0x11
        /*004a*/ 	.short	(.L_13 - .L_12)
	.align		4
.L_12:
        /*004c*/ 	.word	index@(_Z18linear_int8_kernelPfPKfPKaS1_S1_iiii)
        /*0050*/ 	.word	0x00000000


	//----- nvinfo : EIATTR_MIN_STACK_SIZE
	.align		4
.L_13:
        /*0054*/ 	.byte	0x04, 0x12
        /*0056*/ 	.short	(.L_15 - .L_14)
	.align		4
.L_14:
        /*0058*/ 	.word	index@(_Z18linear_int8_kernelPfPKfPKaS1_S1_iiii)
        /*005c*/ 	.word	0x00000000


	//----- nvinfo : EIATTR_MIN_STACK_SIZE
	.align		4
.L_15:
        /*0060*/ 	.byte	0x04, 0x12
        /*0062*/ 	.short	(.L_17 - .L_16)
	.align		4
.L_16:
        /*0064*/ 	.word	index@(_Z20add_bias_vec4_kernelPfPKfii)
        /*0068*/ 	.word	0x00000000


	//----- nvinfo : EIATTR_MIN_STACK_SIZE
	.align		4
.L_17:
        /*006c*/ 	.byte	0x04, 0x12
        /*006e*/ 	.short	(.L_19 - .L_18)
	.align		4
.L_18:
        /*0070*/ 	.word	index@(_Z15add_bias_kernelPfPKfii)
        /*0074*/ 	.word	0x00000000
.L_19:


//--------------------- .nv.compat                --------------------------
	.section	.nv.compat,"",@"SHT_CUDA_COMPAT_INFO"
	.align	4
        /*0000*/ 	.byte	0x02, 0x09, 0x00, 0x00, 0x02, 0x02, 0x01, 0x00, 0x02, 0x05, 0x05, 0x00, 0x03, 0x07, 0x01, 0x01
        /*0010*/ 	.byte	0x02, 0x03, 0x00, 0x00, 0x02, 0x06, 0x01, 0x00, 0x04, 0x0b, 0x08, 0x00, 0x01, 0x00, 0x00, 0x00
        /*0020*/ 	.byte	0x00, 0x00, 0x00, 0x00


//--------------------- .nv.info._Z18linear_int8_kernelPfPKfPKaS1_S1_iiii --------------------------
	.section	.nv.info._Z18linear_int8_kernelPfPKfPKaS1_S1_iiii,"",@"SHT_CUDA_INFO"
	.sectionflags	@""
	.align	4


	//----- nvinfo : EIATTR_CUDA_API_VERSION
	.align		4
        /*0000*/ 	.byte	0x04, 0x37
        /*0002*/ 	.short	(.L_21 - .L_20)
.L_20:
        /*0004*/ 	.word	0x00000082


	//----- nvinfo : EIATTR_KPARAM_INFO
	.align		4
.L_21:
        /*0008*/ 	.byte	0x04, 0x17
        /*000a*/ 	.short	(.L_23 - .L_22)
.L_22:
        /*000c*/ 	.word	0x00000000
        /*0010*/ 	.short	0x0008
        /*0012*/ 	.short	0x0034
        /*0014*/ 	.byte	0x00, 0xf0, 0x11, 0x00


	//----- nvinfo : EIATTR_KPARAM_INFO
	.align		4
.L_23:
        /*0018*/ 	.byte	0x04, 0x17
        /*001a*/ 	.short	(.L_25 - .L_24)
.L_24:
        /*001c*/ 	.word	0x00000000
        /*0020*/ 	.short	0x0007
        /*0022*/ 	.short	0x0030
        /*0024*/ 	.byte	0x00, 0xf0, 0x11, 0x00


	//----- nvinfo : EIATTR_KPARAM_INFO
	.align		4
.L_25:
        /*0028*/ 	.byte	0x04, 0x17
        /*002a*/ 	.short	(.L_27 - .L_26)
.L_26:
        /*002c*/ 	.word	0x00000000
        /*0030*/ 	.short	0x0006
        /*0032*/ 	.short	0x002c
        /*0034*/ 	.byte	0x00, 0xf0, 0x11, 0x00


	//----- nvinfo : EIATTR_KPARAM_INFO
	.align		4
.L_27:
        /*0038*/ 	.byte	0x04, 0x17
        /*003a*/ 	.short	(.L_29 - .L_28)
.L_28:
        /*003c*/ 	.word	0x00000000
        /*0040*/ 	.short	0x0005
        /*0042*/ 	.short	0x0028
        /*0044*/ 	.byte	0x00, 0xf0, 0x11, 0x00


	//----- nvinfo : EIATTR_KPARAM_INFO
	.align		4
.L_29:
        /*0048*/ 	.byte	0x04, 0x17
        /*004a*/ 	.short	(.L_31 - .L_30)
.L_30:
        /*004c*/ 	.word	0x00000000
        /*0050*/ 	.short	0x0004
        /*0052*/ 	.short	0x0020
        /*0054*/ 	.byte	0x00, 0xf5, 0x21, 0x00


	//----- nvinfo : EIATTR_KPARAM_INFO
	.align		4
.L_31:
        /*0058*/ 	.byte	0x04, 0x17
        /*005a*/ 	.short	(.L_33 - .L_32)
.L_32:
        /*005c*/ 	.word	0x00000000
        /*0060*/ 	.short	0x0003
        /*0062*/ 	.short	0x0018
        /*0064*/ 	.byte	0x00, 0xf5, 0x21, 0x00


	//----- nvinfo : EIATTR_KPARAM_INFO
	.align		4
.L_33:
        /*0068*/ 	.byte	0x04, 0x17
        /*006a*/ 	.short	(.L_35 - .L_34)
.L_34:
        /*006c*/ 	.word	0x00000000
        /*0070*/ 	.short	0x0002
        /*0072*/ 	.short	0x0010
        /*0074*/ 	.byte	0x00, 0xf5, 0x21, 0x00


	//----- nvinfo : EIATTR_KPARAM_INFO
	.align		4
.L_35:
        /*0078*/ 	.byte	0x04, 0x17
        /*007a*/ 	.short	(.L_37 - .L_36)
.L_36:
        /*007c*/ 	.word	0x00000000
        /*0080*/ 	.short	0x0001
        /*0082*/ 	.short	0x0008
        /*0084*/ 	.byte	0x00, 0xf5, 0x21, 0x00


	//----- nvinfo : EIATTR_KPARAM_INFO
	.align		4
.L_37:
        /*0088*/ 	.byte	0x04, 0x17
        /*008a*/ 	.short	(.L_39 - .L_38)
.L_38:
        /*008c*/ 	.word	0x00000000
        /*0090*/ 	.short	0x0000
        /*0092*/ 	.short	0x0000
        /*0094*/ 	.byte	0x00, 0xf5, 0x21, 0x00


	//----- nvinfo : EIATTR_SPARSE_MMA_MASK
	.align		4
.L_39:
        /*0098*/ 	.byte	0x03, 0x50
        /*009a*/ 	.short	0x0000


	//----- nvinfo : EIATTR_MAXREG_COUNT
	.align		4
        /*009c*/ 	.byte	0x03, 0x1b
        /*009e*/ 	.short	0x00ff


	//----- nvinfo : EIATTR_MERCURY_ISA_VERSION
	.align		4
        /*00a0*/ 	.byte	0x03, 0x5f
        /*00a2*/ 	.short	0x0101


	//----- nvinfo : EIATTR_VRC_CTA_INIT_COUNT
	.align		4
        /*00a4*/ 	.byte	0x02, 0x4a
	.zero		1
	.zero		1


	//----- nvinfo : EIATTR_EXIT_INSTR_OFFSETS
	.align		4
        /*00a8*/ 	.byte	0x04, 0x1c
        /*00aa*/ 	.short	(.L_41 - .L_40)


	//   ....[0]....
.L_40:
        /*00ac*/ 	.word	0x000000a0


	//   ....[1]....
        /*00b0*/ 	.word	0x00001c40


	//----- nvinfo : EIATTR_CRS_STACK_SIZE
	.align		4
.L_41:
        /*00b4*/ 	.byte	0x04, 0x1e
        /*00b6*/ 	.short	(.L_43 - .L_42)
.L_42:
        /*00b8*/ 	.word	0x00000000


	//----- nvinfo : EIATTR_CBANK_PARAM_SIZE
	.align		4
.L_43:
        /*00bc*/ 	.byte	0x03, 0x19
        /*00be*/ 	.short	0x0038


	//----- nvinfo : EIATTR_PARAM_CBANK
	.align		4
        /*00c0*/ 	.byte	0x04, 0x0a
        /*00c2*/ 	.short	(.L_45 - .L_44)
	.align		4
.L_44:
        /*00c4*/ 	.word	index@(.nv.constant0._Z18linear_int8_kernelPfPKfPKaS1_S1_iiii)
        /*00c8*/ 	.short	0x0380
        /*00ca*/ 	.short	0x0038


	//----- nvinfo : EIATTR_SW_WAR
	.align		4
.L_45:
        /*00cc*/ 	.byte	0x04, 0x36
        /*00ce*/ 	.short	(.L_47 - .L_46)
.L_46:
        /*00d0*/ 	.word	0x00000008
.L_47:


//--------------------- .nv.info._Z20add_bias_vec4_kernelPfPKfii --------------------------
	.section	.nv.info._Z20add_bias_vec4_kernelPfPKfii,"",@"SHT_CUDA_INFO"
	.sectionflags	@""
	.align	4


	//----- nvinfo : EIATTR_CUDA_API_VERSION
	.align		4
        /*0000*/ 	.byte	0x04, 0x37
        /*0002*/ 	.short	(.L_49 - .L_48)
.L_48:
        /*0004*/ 	.word	0x00000082


	//----- nvinfo : EIATTR_KPARAM_INFO
	.align		4
.L_49:
        /*0008*/ 	.byte	0x04, 0x17
        /*000a*/ 	.short	(.L_51 - .L_50)
.L_50:
        /*000c*/ 	.word	0x00000000
        /*0010*/ 	.short	0x0003
        /*0012*/ 	.short	0x0014
        /*0014*/ 	.byte	0x00, 0xf0, 0x11, 0x00


	//----- nvinfo : EIATTR_KPARAM_INFO
	.align		4
.L_51:
        /*0018*/ 	.byte	0x04, 0x17
        /*001a*/ 	.short	(.L_53 - .L_52)
.L_52:
        /*001c*/ 	.word	0x00000000
        /*0020*/ 	.short	0x0002
        /*0022*/ 	.short	0x0010
        /*0024*/ 	.byte	0x00, 0xf0, 0x11, 0x00


	//----- nvinfo : EIATTR_KPARAM_INFO
	.align		4
.L_53:
        /*0028*/ 	.byte	0x04, 0x17
        /*002a*/ 	.short	(.L_55 - .L_54)
.L_54:
        /*002c*/ 	.word	0x00000000
        /*0030*/ 	.short	0x0001
        /*0032*/ 	.short	0x0008
        /*0034*/ 	.byte	0x00, 0xf5, 0x21, 0x00


	//----- nvinfo : EIATTR_KPARAM_INFO
	.align		4
.L_55:
        /*0038*/ 	.byte	0x04, 0x17
        /*003a*/ 	.short	(.L_57 - .L_56)
.L_56:
        /*003c*/ 	.word	0x00000000
        /*0040*/ 	.short	0x0000
        /*0042*/ 	.short	0x0000
        /*0044*/ 	.byte	0x00, 0xf5, 0x21, 0x00


	//----- nvinfo : EIATTR_SPARSE_MMA_MASK
	.align		4
.L_57:
        /*0048*/ 	.byte	0x03, 0x50
        /*004a*/ 	.short	0x0000


	//----- nvinfo : EIATTR_MAXREG_COUNT
	.align		4
        /*004c*/ 	.byte	0x03, 0x1b
        /*004e*/ 	.short	0x00ff


	//----- nvinfo : EIATTR_MERCURY_ISA_VERSION
	.align		4
        /*0050*/ 	.byte	0x03, 0x5f
        /*0052*/ 	.short	0x0101


	//----- nvinfo : EIATTR_VRC_CTA_INIT_COUNT
	.align		4
        /*0054*/ 	.byte	0x02, 0x4a
	.zero		1
	.zero		1


	//----- nvinfo : EIATTR_EXIT_INSTR_OFFSETS
	.align		4
        /*0058*/ 	.byte	0x04, 0x1c
        /*005a*/ 	.short	(.L_59 - .L_58)


	//   ....[0]....
.L_58:
        /*005c*/ 	.word	0x000000a0


	//   ....[1]....
        /*0060*/ 	.word	0x00000270


	//   ....[2]....
        /*0064*/ 	.word	0x00000420


	//   ....[3]....
        /*0068*/ 	.word	0x00000470


	//   ....[4]....
        /*006c*/ 	.word	0x00000530


	//----- nvinfo : EIATTR_CRS_STACK_SIZE
	.align		4
.L_59:
        /*0070*/ 	.byte	0x04, 0x1e
        /*0072*/ 	.short	(.L_61 - .L_60)
.L_60:
        /*0074*/ 	.word	0x00000000


	//----- nvinfo : EIATTR_CBANK_PARAM_SIZE
	.align		4
.L_61:
        /*0078*/ 	.byte	0x03, 0x19
        /*007a*/ 	.short	0x0018


	//----- nvinfo : EIATTR_PARAM_CBANK
	.align		4
        /*007c*/ 	.byte	0x04, 0x0a
        /*007e*/ 	.short	(.L_63 - .L_62)
	.align		4
.L_62:
        /*0080*/ 	.word	index@(.nv.constant0._Z20add_bias_vec4_kernelPfPKfii)
        /*0084*/ 	.short	0x0380
        /*0086*/ 	.short	0x0018


	//----- nvinfo : EIATTR_SW_WAR
	.align		4
.L_63:
        /*0088*/ 	.byte	0x04, 0x36
        /*008a*/ 	.short	(.L_65 - .L_64)
.L_64:
        /*008c*/ 	.word	0x00000008
.L_65:


//--------------------- .nv.info._Z15add_bias_kernelPfPKfii --------------------------
	.section	.nv.info._Z15add_bias_kernelPfPKfii,"",@"SHT_CUDA_INFO"
	.sectionflags	@""
	.align	4


	//----- nvinfo : EIATTR_CUDA_API_VERSION
	.align		4
        /*0000*/ 	.byte	0x04, 0x37
        /*0002*/ 	.short	(.L_67 - .L_66)
.L_66:
        /*0004*/ 	.word	0x00000082


	//----- nvinfo : EIATTR_KPARAM_INFO
	.align		4
.L_67:
        /*0008*/ 	.byte	0x04, 0x17
        /*000a*/ 	.short	(.L_69 - .L_68)
.L_68:
        /*000c*/ 	.word	0x00000000
        /*0010*/ 	.short	0x0003
        /*0012*/ 	.short	0x0014
        /*0014*/ 	.byte	0x00, 0xf0, 0x11, 0x00


	//----- nvinfo : EIATTR_KPARAM_INFO
	.align		4
.L_69:
        /*0018*/ 	.byte	0x04, 0x17
        /*001a*/ 	.short	(.L_71 - .L_70)
.L_70:
        /*001c*/ 	.word	0x00000000
        /*0020*/ 	.short	0x0002
        /*0022*/ 	.short	0x0010
        /*0024*/ 	.byte	0x00, 0xf0, 0x11, 0x00


	//----- nvinfo : EIATTR_KPARAM_INFO
	.align		4
.L_71:
        /*0028*/ 	.byte	0x04, 0x17
        /*002a*/ 	.short	(.L_73 - .L_72)
.L_72:
        /*002c*/ 	.word	0x00000000
        /*0030*/ 	.short	0x0001
        /*0032*/ 	.short	0x0008
        /*0034*/ 	.byte	0x00, 0xf5, 0x21, 0x00


	//----- nvinfo : EIATTR_KPARAM_INFO
	.align		4
.L_73:
        /*0038*/ 	.byte	0x04, 0x17
        /*003a*/ 	.short	(.L_75 - .L_74)
.L_74:
        /*003c*/ 	.word	0x00000000
        /*0040*/ 	.short	0x0000
        /*0042*/ 	.short	0x0000
        /*0044*/ 	.byte	0x00, 0xf5, 0x21, 0x00


	//----- nvinfo : EIATTR_SPARSE_MMA_MASK
	.align		4
.L_75:
        /*0048*/ 	.byte	0x03, 0x50
        /*004a*/ 	.short	0x0000


	//----- nvinfo : EIATTR_MAXREG_COUNT
	.align		4
        /*004c*/ 	.byte	0x03, 0x1b
        /*004e*/ 	.short	0x00ff


	//----- nvinfo : EIATTR_MERCURY_ISA_VERSION
	.align		4
        /*0050*/ 	.byte	0x03, 0x5f
        /*0052*/ 	.short	0x0101


	//----- nvinfo : EIATTR_VRC_CTA_INIT_COUNT
	.align		4
        /*0054*/ 	.byte	0x02, 0x4a
	.zero		1
	.zero		1


	//----- nvinfo : EIATTR_EXIT_INSTR_OFFSETS
	.align		4
        /*0058*/ 	.byte	0x04, 0x1c
        /*005a*/ 	.short	(.L_77 - .L_76)


	//   ....[0]....
.L_76:
        /*005c*/ 	.word	0x00000080


	//   ....[1]....
        /*0060*/ 	.word	0x00000270


	//----- nvinfo : EIATTR_CBANK_PARAM_SIZE
	.align		4
.L_77:
        /*0064*/ 	.byte	0x03, 0x19
        /*0066*/ 	.short	0x0018


	//----- nvinfo : EIATTR_PARAM_CBANK
	.align		4
        /*0068*/ 	.byte	0x04, 0x0a
        /*006a*/ 	.short	(.L_79 - .L_78)
	.align		4
.L_78:
        /*006c*/ 	.word	index@(.nv.constant0._Z15add_bias_kernelPfPKfii)
        /*0070*/ 	.short	0x0380
        /*0072*/ 	.short	0x0018


	//----- nvinfo : EIATTR_SW_WAR
	.align		4
.L_79:
        /*0074*/ 	.byte	0x04, 0x36
        /*0076*/ 	.short	(.L_81 - .L_80)
.L_80:
        /*0078*/ 	.word	0x00000008
.L_81:


//--------------------- .nv.callgraph             --------------------------
	.section	.nv.callgraph,"",@"SHT_CUDA_CALLGRAPH"
	.align	4
	.sectionentsize	8
	.align		4
        /*0000*/ 	.word	0x00000000
	.align		4
        /*0004*/ 	.word	0xffffffff
	.align		4
        /*0008*/ 	.word	0x00000000
	.align		4
        /*000c*/ 	.word	0xfffffffe
	.align		4
        /*0010*/ 	.word	0x00000000
	.align		4
        /*0014*/ 	.word	0xfffffffd
	.align		4
        /*0018*/ 	.word	0x00000000
	.align		4
        /*001c*/ 	.word	0xfffffffc


//--------------------- .text._Z18linear_int8_kernelPfPKfPKaS1_S1_iiii --------------------------
	.section	.text._Z18linear_int8_kernelPfPKfPKaS1_S1_iiii,"ax",@progbits
	.align	128
        .global         _Z18linear_int8_kernelPfPKfPKaS1_S1_iiii
        .type           _Z18linear_int8_kernelPfPKfPKaS1_S1_iiii,@function
        .size           _Z18linear_int8_kernelPfPKfPKaS1_S1_iiii,(.L_x_28 - _Z18linear_int8_kernelPfPKfPKaS1_S1_iiii)
        .other          _Z18linear_int8_kernelPfPKfPKaS1_S1_iiii,@"STO_CUDA_ENTRY STV_DEFAULT"
_Z18linear_int8_kernelPfPKfPKaS1_S1_iiii:
.text._Z18linear_int8_kernelPfPKfPKaS1_S1_iiii:
[----:B------:R-:W-:Y:S01]  /*0000*/  LDC R1, c[0x0][0x37c] ;  /* 0x0000df00ff017b82 */ /* 0x000fe20000000800 */
[----:B------:R-:W0:Y:S07]  /*0010*/  S2R R3, SR_TID.X ;  /* 0x0000000000037919 */ /* 0x000e2e0000002100 */
[----:B------:R-:W0:Y:S01]  /*0020*/  S2UR UR4, SR_CTAID.Y ;  /* 0x00000000000479c3 */ /* 0x000e220000002600 */
[----:B------:R-:W1:Y:S07]  /*0030*/  LDCU UR6, c[0x0][0x3b0] ;  /* 0x00007600ff0677ac */ /* 0x000e6e0008000800 */
[----:B------:R-:W0:Y:S08]  /*0040*/  LDC R8, c[0x0][0x360] ;  /* 0x0000d800ff087b82 */ /* 0x000e300000000800 */
[----:B------:R-:W2:Y:S08]  /*0050*/  S2UR UR5, SR_CTAID.X ;  /* 0x00000000000579c3 */ /* 0x000eb00000002500 */
[----:B------:R-:W2:Y:S01]  /*0060*/  LDC R0, c[0x0][0x3a8] ;  /* 0x0000ea00ff007b82 */ /* 0x000ea20000000800 */
[----:B0-----:R-:W-:-:S05]  /*0070*/  IMAD R8, R8, UR4, R3 ;  /* 0x0000000408087c24 */ /* 0x001fca000f8e0203 */
[----:B-1----:R-:W-:-:S04]  /*0080*/  ISETP.GE.AND P0, PT, R8, UR6, PT ;  /* 0x0000000608007c0c */ /* 0x002fc8000bf06270 */
[----:B--2---:R-:W-:-:S13]  /*0090*/  ISETP.LE.OR P0, PT, R0, UR5, P0 ;  /* 0x0000000500007c0c */ /* 0x004fda0008703670 */
[----:B------:R-:W-:Y:S05]  /*00a0*/  @P0 EXIT ;  /* 0x000000000000094d */ /* 0x000fea0003800000 */
[----:B------:R-:W0:Y:S01]  /*00b0*/  LDC R9, c[0x0][0x3ac] ;  /* 0x0000eb00ff097b82 */ /* 0x000e220000000800 */
[----:B------:R-:W1:Y:S01]  /*00c0*/  LDCU.64 UR8, c[0x0][0x390] ;  /* 0x00007200ff0877ac */ /* 0x000e620008000a00 */
[----:B------:R-:W-:Y:S01]  /*00d0*/  IMAD.MOV.U32 R12, RZ, RZ, RZ ;  /* 0x000000ffff0c7224 */ /* 0x000fe200078e00ff */
[----:B------:R-:W2:Y:S05]  /*00e0*/  LDCU.64 UR6, c[0x0][0x358] ;  /* 0x00006b00ff0677ac */ /* 0x000eaa0008000a00 */
[----:B------:R-:W3:Y:S01]  /*00f0*/  LDC.64 R2, c[0x0][0x388] ;  /* 0x0000e200ff027b82 */ /* 0x000ee20000000a00 */
[C---:B0-----:R-:W-:Y:S01]  /*0100*/  ISETP.GE.AND P0, PT, R9.reuse, 0x4, PT ;  /* 0x000000040900780c */ /* 0x041fe20003f06270 */
[----:B------:R-:W-:Y:S01]  /*0110*/  IMAD R10, R8, R9, RZ ;  /* 0x00000009080a7224 */ /* 0x000fe200078e02ff */
[----:B------:R-:W-:Y:S01]  /*0120*/  SHF.R.S32.HI R4, RZ, 0x1f, R9 ;  /* 0x0000001fff047819 */ /* 0x000fe20000011409 */
[----:B------:R-:W-:-:S03]  /*0130*/  IMAD R5, R9, UR5, RZ ;  /* 0x0000000509057c24 */ /* 0x000fc6000f8e02ff */
[----:B-1----:R-:W-:Y:S02]  /*0140*/  IADD3 R0, P1, PT, R10, UR8, RZ ;  /* 0x000000080a007c10 */ /* 0x002fe4000ff3e0ff */
[----:B------:R-:W-:Y:S01]  /*0150*/  LEA.HI R4, R4, R9, RZ, 0x2 ;  /* 0x0000000904047211 */ /* 0x000fe200078f10ff */
[----:B---3--:R-:W-:Y:S01]  /*0160*/  IMAD.WIDE R2, R5, 0x4, R2 ;  /* 0x0000000405027825 */ /* 0x008fe200078e0202 */
[----:B------:R-:W-:Y:S02]  /*0170*/  LEA.HI.X.SX32 R10, R10, UR9, 0x1, P1 ;  /* 0x000000090a0a7c11 */ /* 0x000fe400088f0eff */
[----:B------:R-:W-:Y:S01]  /*0180*/  LOP3.LUT R11, R4, 0xfffffffc, RZ, 0xc0, !PT ;  /* 0xfffffffc040b7812 */ /* 0x000fe200078ec0ff */
[----:B--2---:R-:W-:Y:S06]  /*0190*/  @!P0 BRA `(.L_x_0) ;  /* 0x0000000c00a08947 */ /* 0x004fec0003800000 */
[----:B------:R-:W-:Y:S02]  /*01a0*/  ISETP.GE.U32.AND P1, PT, R9, 0x10, PT ;  /* 0x000000100900780c */ /* 0x000fe40003f26070 */
[----:B------:R-:W-:Y:S02]  /*01b0*/  CS2R R12, SRZ ;  /* 0x00000000000c7805 */ /* 0x000fe4000001ff00 */
[----:B------:R-:W-:-:S05]  /*01c0*/  VIMNMX R14, PT, PT, R11, 0x4, !PT ;  /* 0x000000040b0e7848 */ /* 0x000fca0007fe0100 */
[----:B------:R-:W-:-:S05]  /*01d0*/  VIADD R14, R14, 0xffffffff ;  /* 0xffffffff0e0e7836 */ /* 0x000fca0000000000 */
[----:B------:R-:W-:-:S04]  /*01e0*/  LEA.HI R15, R14, 0x1, RZ, 0x1e ;  /* 0x000000010e0f7811 */ /* 0x000fc800078ff0ff */
[----:B------:R-:W-:Y:S01]  /*01f0*/  LOP3.LUT P0, R15, R15, 0x3, RZ, 0xc0, !PT ;  /* 0x000000030f0f7812 */ /* 0x000fe2000780c0ff */
[----:B------:R-:W-:-:S12]  /*0200*/  @!P1 BRA `(.L_x_1) ;  /* 0x0000000800049947 */ /* 0x000fd80003800000 */
[----:B------:R-:W-:Y:S01]  /*0210*/  LEA.HI R5, R14, 0x1, RZ, 0x1e ;  /* 0x000000010e057811 */ /* 0x000fe200078ff0ff */
[----:B------:R-:W-:Y:S01]  /*0220*/  IMAD.MOV.U32 R13, RZ, RZ, RZ ;  /* 0x000000ffff0d7224 */ /* 0x000fe200078e00ff */
[----:B------:R-:W-:Y:S02]  /*0230*/  IADD3 R6, P1, PT, R2, 0x20, RZ ;  /* 0x0000002002067810 */ /* 0x000fe40007f3e0ff */
[----:B------:R-:W-:Y:S02]  /*0240*/  IADD3 R4, P2, PT, R0, 0x8, RZ ;  /* 0x0000000800047810 */ /* 0x000fe40007f5e0ff */
[----:B------:R-:W-:Y:S01]  /*0250*/  LOP3.LUT R5, R5, 0x7ffffffc, RZ, 0xc0, !PT ;  /* 0x7ffffffc05057812 */ /* 0x000fe200078ec0ff */
[----:B------:R-:W-:Y:S02]  /*0260*/  IMAD.X R7, RZ, RZ, R3, P1 ;  /* 0x000000ffff077224 */ /* 0x000fe400008e0603 */
[----:B------:R-:W-:Y:S02]  /*0270*/  IMAD.X R23, RZ, RZ, R10, P2 ;  /* 0x000000ffff177224 */ /* 0x000fe400010e060a */
[----:B------:R-:W-:-:S07]  /*0280*/  IMAD.MOV R16, RZ, RZ, -R5 ;  /* 0x000000ffff107224 */ /* 0x000fce00078e0a05 */
.L_x_2:
[----:B------:R-:W2:Y:S04]  /*0290*/  LDG.E.CONSTANT R20, desc[UR6][R6.64+-0x1c] ;  /* 0xffffe40606147981 */ /* 0x000ea8000c1e9900 */
[----:B------:R-:W3:Y:S04]  /*02a0*/  LDG.E.CONSTANT R19, desc[UR6][R6.64+-0x20] ;  /* 0xffffe00606137981 */ /* 0x000ee8000c1e9900 */
[----:B------:R-:W4:Y:S04]  /*02b0*/  LDG.E.CONSTANT R18, desc[UR6][R6.64+-0x18] ;  /* 0xffffe80606127981 */ /* 0x000f28000c1e9900 */
[----:B------:R-:W5:Y:S01]  /*02c0*/  LDG.E.CONSTANT R17, desc[UR6][R6.64+-0x14] ;  /* 0xffffec0606117981 */ /* 0x000f62000c1e9900 */
[----:B------:R-:W-:-:S03]  /*02d0*/  IMAD.MOV.U32 R5, RZ, RZ, R23 ;  /* 0x000000ffff057224 */ /* 0x000fc600078e0017 */
[----:B------:R-:W5:Y:S04]  /*02e0*/  LDG.E.CONSTANT R22, desc[UR6][R6.64+-0xc] ;  /* 0xfffff40606167981 */ /* 0x000f68000c1e9900 */
[----:B------:R-:W5:Y:S04]  /*02f0*/  LDG.E.CONSTANT R23, desc[UR6][R4.64+-0x8] ;  /* 0xfffff80604177981 */ /* 0x000f68000c1e9900 */
[----:B------:R-:W5:Y:S01]  /*0300*/  LDG.E.CONSTANT R21, desc[UR6][R6.64+-0x10] ;  /* 0xfffff00606157981 */ /* 0x000f62000c1e9900 */
[----:B--2---:R-:W-:-:S05]  /*0310*/  FMUL R20, R20, 127 ;  /* 0x42fe000014147820 */ /* 0x004fca0000400000 */
[----:B------:R-:W-:Y:S01]  /*0320*/  FMNMX R24, R20, -127, !PT ;  /* 0xc2fe000014187809 */ /* 0x000fe20007800000 */
[----:B---3--:R-:W-:Y:S01]  /*0330*/  FMUL R19, R19, 127 ;  /* 0x42fe000013137820 */ /* 0x008fe20000400000 */
[----:B------:R-:W2:Y:S02]  /*0340*/  LDG.E.CONSTANT R20, desc[UR6][R6.64+-0x8] ;  /* 0xfffff80606147981 */ /* 0x000ea4000c1e9900 */
[----:B------:R-:W-:Y:S01]  /*0350*/  FMNMX R25, R24, 127, PT ;  /* 0x42fe000018197809 */ /* 0x000fe20003800000 */
[----:B----4-:R-:W-:Y:S01]  /*0360*/  FMUL R26, R18, 127 ;  /* 0x42fe0000121a7820 */ /* 0x010fe20000400000 */
[----:B------:R-:W-:Y:S02]  /*0370*/  FMNMX R24, R19, -127, !PT ;  /* 0xc2fe000013187809 */ /* 0x000fe40007800000 */
[----:B------:R0:W1:Y:S02]  /*0380*/  F2I.TRUNC.NTZ R19, R25 ;  /* 0x0000001900137305 */ /* 0x000064000020f100 */
[----:B------:R-:W-:-:S02]  /*0390*/  FMNMX R18, R24, 127, PT ;  /* 0x42fe000018127809 */ /* 0x000fc40003800000 */
[----:B------:R-:W-:Y:S01]  /*03a0*/  FMNMX R26, R26, -127, !PT ;  /* 0xc2fe00001a1a7809 */ /* 0x000fe20007800000 */
[----:B-----5:R-:W-:Y:S01]  /*03b0*/  FMUL R17, R17, 127 ;  /* 0x42fe000011117820 */ /* 0x020fe20000400000 */
[----:B------:R-:W3:Y:S02]  /*03c0*/  LDG.E.CONSTANT R24, desc[UR6][R6.64+-0x4] ;  /* 0xfffffc0606187981 */ /* 0x000ee4000c1e9900 */
[----:B------:R-:W-:Y:S01]  /*03d0*/  FMNMX R26, R26, 127, PT ;  /* 0x42fe00001a1a7809 */ /* 0x000fe20003800000 */
[----:B------:R-:W4:Y:S01]  /*03e0*/  F2I.TRUNC.NTZ R18, R18 ;  /* 0x0000001200127305 */ /* 0x000f22000020f100 */
[----:B------:R-:W-:Y:S01]  /*03f0*/  FMNMX R17, R17, -127, !PT ;  /* 0xc2fe000011117809 */ /* 0x000fe20007800000 */
[----:B0-----:R-:W5:Y:S01]  /*0400*/  LDG.E.CONSTANT R25, desc[UR6][R6.64+0x4] ;  /* 0x0000040606197981 */ /* 0x001f62000c1e9900 */
[----:B-1----:R-:W-:-:S05]  /*0410*/  IMAD.SHL.U32 R19, R19, 0x100, RZ ;  /* 0x0000010013137824 */ /* 0x002fca00078e00ff */
[----:B------:R-:W0:Y:S01]  /*0420*/  F2I.TRUNC.NTZ R26, R26 ;  /* 0x0000001a001a7305 */ /* 0x000e22000020f100 */
[----:B------:R-:W-:Y:S02]  /*0430*/  FMNMX R29, R17, 127, PT ;  /* 0x42fe0000111d7809 */ /* 0x000fe40003800000 */
[----:B------:R-:W-:-:S04]  /*0440*/  LOP3.LUT R19, R19, 0xff00, RZ, 0xc0, !PT ;  /* 0x0000ff0013137812 */ /* 0x000fc800078ec0ff */
[----:B----4-:R-:W-:Y:S01]  /*0450*/  LOP3.LUT R18, R19, 0xff, R18, 0xf8, !PT ;  /* 0x000000ff13127812 */ /* 0x010fe200078ef812 */
[----:B------:R-:W1:Y:S01]  /*0460*/  F2I.TRUNC.NTZ R17, R29 ;  /* 0x0000001d00117305 */ /* 0x000e62000020f100 */
[----:B------:R-:W4:Y:S01]  /*0470*/  LDG.E.CONSTANT R19, desc[UR6][R6.64+0x14] ;  /* 0x0000140606137981 */ /* 0x000f22000c1e9900 */
[----:B0-----:R-:W-:-:S05]  /*0480*/  IMAD.U32 R27, R26, 0x10000, RZ ;  /* 0x000100001a1b7824 */ /* 0x001fca00078e00ff */
[----:B------:R-:W-:Y:S02]  /*0490*/  LOP3.LUT R28, R18, 0xff0000, R27, 0xf8, !PT ;  /* 0x00ff0000121c7812 */ /* 0x000fe400078ef81b */
[----:B------:R-:W4:Y:S03]  /*04a0*/  LDG.E.CONSTANT R18, desc[UR6][R6.64] ;  /* 0x0000000606127981 */ /* 0x000f26000c1e9900 */
[----:B-1----:R-:W-:Y:S02]  /*04b0*/  IMAD R28, R17, 0x1000000, R28 ;  /* 0x01000000111c7824 */ /* 0x002fe400078e021c */
[----:B------:R-:W4:Y:S01]  /*04c0*/  LDG.E.CONSTANT R17, desc[UR6][R6.64+0x10] ;  /* 0x0000100606117981 */ /* 0x000f22000c1e9900 */
[----:B------:R-:W-:Y:S01]  /*04d0*/  FMUL R22, R22, 127 ;  /* 0x42fe000016167820 */ /* 0x000fe20000400000 */
[----:B------:R-:W-:-:S04]  /*04e0*/  IDP.4A.S8.S8 R12, R28, R23, R12 ;  /* 0x000000171c0c7226 */ /* 0x000fc8000000060c */
[----:B------:R-:W-:-:S04]  /*04f0*/  FMNMX R22, R22, -127, !PT ;  /* 0xc2fe000016167809 */ /* 0x000fc80007800000 */
[----:B------:R-:W-:Y:S01]  /*0500*/  FMNMX R23, R22, 127, PT ;  /* 0x42fe000016177809 */ /* 0x000fe20003800000 */
[----:B------:R-:W-:-:S05]  /*0510*/  FMUL R21, R21, 127 ;  /* 0x42fe000015157820 */ /* 0x000fca0000400000 */
[----:B------:R-:W0:Y:S01]  /*0520*/  F2I.TRUNC.NTZ R23, R23 ;  /* 0x0000001700177305 */ /* 0x000e22000020f100 */
[----:B------:R-:W-:-:S04]  /*0530*/  FMNMX R21, R21, -127, !PT ;  /* 0xc2fe000015157809 */ /* 0x000fc80007800000 */
[----:B------:R-:W-:-:S06]  /*0540*/  FMNMX R21, R21, 127, PT ;  /* 0x42fe000015157809 */ /* 0x000fcc0003800000 */
[----:B------:R-:W1:Y:S01]  /*0550*/  F2I.TRUNC.NTZ R21, R21 ;  /* 0x0000001500157305 */ /* 0x000e62000020f100 */
[----:B--2---:R-:W-:-:S05]  /*0560*/  FMUL R20, R20, 127 ;  /* 0x42fe000014147820 */ /* 0x004fca0000400000 */
[----:B------:R-:W-:-:S04]  /*0570*/  FMNMX R20, R20, -127, !PT ;  /* 0xc2fe000014147809 */ /* 0x000fc80007800000 */
[----:B------:R-:W-:Y:S01]  /*0580*/  FMNMX R22, R20, 127, PT ;  /* 0x42fe000014167809 */ /* 0x000fe20003800000 */
[----:B0-----:R-:W-:-:S05]  /*0590*/  IMAD.SHL.U32 R20, R23, 0x100, RZ ;  /* 0x0000010017147824 */ /* 0x001fca00078e00ff */
[----:B------:R-:W0:Y:S01]  /*05a0*/  F2I.TRUNC.NTZ R22, R22 ;  /* 0x0000001600167305 */ /* 0x000e22000020f100 */
[----:B---3--:R-:W-:Y:S01]  /*05b0*/  FMUL R26, R24, 127 ;  /* 0x42fe0000181a7820 */ /* 0x008fe20000400000 */
[----:B------:R-:W-:Y:S02]  /*05c0*/  LOP3.LUT R24, R20, 0xff00, RZ, 0xc0, !PT ;  /* 0x0000ff0014187812 */ /* 0x000fe400078ec0ff */
[----:B------:R-:W2:Y:S01]  /*05d0*/  LDG.E.CONSTANT R20, desc[UR6][R6.64+0x8] ;  /* 0x0000080606147981 */ /* 0x000ea2000c1e9900 */
[----:B-----5:R-:W-:Y:S01]  /*05e0*/  FMUL R25, R25, 127 ;  /* 0x42fe000019197820 */ /* 0x020fe20000400000 */
[----:B-1----:R-:W-:Y:S02]  /*05f0*/  LOP3.LUT R24, R24, 0xff, R21, 0xf8, !PT ;  /* 0x000000ff18187812 */ /* 0x002fe400078ef815 */
[----:B------:R-:W3:Y:S02]  /*0600*/  LDG.E.CONSTANT R21, desc[UR6][R6.64+0xc] ;  /* 0x00000c0606157981 */ /* 0x000ee4000c1e9900 */
[----:B------:R-:W-:Y:S01]  /*0610*/  FMNMX R25, R25, -127, !PT ;  /* 0xc2fe000019197809 */ /* 0x000fe20007800000 */
[----:B----4-:R-:W-:-:S02]  /*0620*/  FMUL R27, R19, 127 ;  /* 0x42fe0000131b7820 */ /* 0x010fc40000400000 */
[----:B------:R-:W4:Y:S01]  /*0630*/  LDG.E.CONSTANT R19, desc[UR6][R6.64+0x18] ;  /* 0x0000180606137981 */ /* 0x000f22000c1e9900 */
[----:B0-----:R-:W-:Y:S02]  /*0640*/  IMAD.U32 R23, R22, 0x10000, RZ ;  /* 0x0001000016177824 */ /* 0x001fe400078e00ff */
[----:B------:R-:W-:-:S03]  /*0650*/  FMNMX R27, R27, -127, !PT ;  /* 0xc2fe00001b1b7809 */ /* 0x000fc60007800000 */
[----:B------:R-:W-:Y:S02]  /*0660*/  LOP3.LUT R22, R24, 0xff0000, R23, 0xf8, !PT ;  /* 0x00ff000018167812 */ /* 0x000fe400078ef817 */
[----:B------:R-:W-:Y:S01]  /*0670*/  FMNMX R24, R25, 127, PT ;  /* 0x42fe000019187809 */ /* 0x000fe20003800000 */
[----:B------:R-:W-:Y:S02]  /*0680*/  FMUL R25, R18, 127 ;  /* 0x42fe000012197820 */ /* 0x000fe40000400000 */
[----:B------:R0:W5:Y:S01]  /*0690*/  LDG.E.CONSTANT R18, desc[UR6][R6.64+0x1c] ;  /* 0x00001c0606127981 */ /* 0x000162000c1e9900 */
[----:B------:R-:W-:Y:S02]  /*06a0*/  FMNMX R26, R26, -127, !PT ;  /* 0xc2fe00001a1a7809 */ /* 0x000fe40007800000 */
[----:B------:R-:W1:Y:S01]  /*06b0*/  F2I.TRUNC.NTZ R24, R24 ;  /* 0x0000001800187305 */ /* 0x000e62000020f100 */
[----:B------:R-:W-:Y:S01]  /*06c0*/  FMNMX R29, R27, 127, PT ;  /* 0x42fe00001b1d7809 */ /* 0x000fe20003800000 */
[----:B------:R-:W-:Y:S01]  /*06d0*/  FMUL R17, R17, 127 ;  /* 0x42fe000011117820 */ /* 0x000fe20000400000 */
[----:B------:R-:W-:-:S02]  /*06e0*/  FMNMX R27, R25, -127, !PT ;  /* 0xc2fe0000191b7809 */ /* 0x000fc40007800000 */
[----:B------:R-:W-:Y:S02]  /*06f0*/  FMNMX R26, R26, 127, PT ;  /* 0x42fe00001a1a7809 */ /* 0x000fe40003800000 */
[----:B------:R-:W-:Y:S01]  /*0700*/  FMNMX R27, R27, 127, PT ;  /* 0x42fe00001b1b7809 */ /* 0x000fe20003800000 */
[----:B------:R-:W0:Y:S01]  /*0710*/  F2I.TRUNC.NTZ R25, R29 ;  /* 0x0000001d00197305 */ /* 0x000e22000020f100 */
[----:B------:R-:W-:-:S07]  /*0720*/  FMNMX R17, R17, -127, !PT ;  /* 0xc2fe000011117809 */ /* 0x000fce0007800000 */
[----:B------:R-:W0:Y:S01]  /*0730*/  F2I.TRUNC.NTZ R23, R26 ;  /* 0x0000001a00177305 */ /* 0x000e22000020f100 */
[----:B------:R-:W-:Y:S01]  /*0740*/  FMNMX R28, R17, 127, PT ;  /* 0x42fe0000111c7809 */ /* 0x000fe20003800000 */
[----:B-1----:R-:W-:-:S06]  /*0750*/  IMAD.SHL.U32 R24, R24, 0x100, RZ ;  /* 0x0000010018187824 */ /* 0x002fcc00078e00ff */
[----:B------:R-:W1:Y:S01]  /*0760*/  F2I.TRUNC.NTZ R27, R27 ;  /* 0x0000001b001b7305 */ /* 0x000e62000020f100 */
[----:B0-----:R-:W-:Y:S01]  /*0770*/  IMAD.SHL.U32 R25, R25, 0x100, RZ ;  /* 0x0000010019197824 */ /* 0x001fe200078e00ff */
[----:B------:R-:W-:-:S06]  /*0780*/  LOP3.LUT R24, R24, 0xff00, RZ, 0xc0, !PT ;  /* 0x0000ff0018187812 */ /* 0x000fcc00078ec0ff */
[----:B------:R-:W0:Y:S01]  /*0790*/  F2I.TRUNC.NTZ R26, R28 ;  /* 0x0000001c001a7305 */ /* 0x000e22000020f100 */
[----:B------:R-:W-:Y:S02]  /*07a0*/  IMAD R17, R23, 0x1000000, R22 ;  /* 0x0100000017117824 */ /* 0x000fe400078e0216 */
[----:B------:R-:W5:Y:S01]  /*07b0*/  LDG.E.CONSTANT R22, desc[UR6][R4.64+-0x4] ;  /* 0xfffffc0604167981 */ /* 0x000f62000c1e9900 */
[----:B------:R-:W-:Y:S02]  /*07c0*/  LOP3.LUT R25, R25, 0xff00, RZ, 0xc0, !PT ;  /* 0x0000ff0019197812 */ /* 0x000fe400078ec0ff */
[----:B-1----:R-:W-:Y:S02]  /*07d0*/  LOP3.LUT R23, R24, 0xff, R27, 0xf8, !PT ;  /* 0x000000ff18177812 */ /* 0x002fe400078ef81b */
[----:B------:R-:W5:Y:S01]  /*07e0*/  LDG.E.CONSTANT R24, desc[UR6][R4.64] ;  /* 0x0000000604187981 */ /* 0x000f62000c1e9900 */
[----:B0-----:R-:W-:-:S03]  /*07f0*/  LOP3.LUT R26, R25, 0xff, R26, 0xf8, !PT ;  /* 0x000000ff191a7812 */ /* 0x001fc600078ef81a */
[----:B------:R0:W5:Y:S01]  /*0800*/  LDG.E.CONSTANT R25, desc[UR6][R4.64+0x4] ;  /* 0x0000040604197981 */ /* 0x000162000c1e9900 */
[----:B------:R-:W-:-:S05]  /*0810*/  VIADD R16, R16, 0x4 ;  /* 0x0000000410107836 */ /* 0x000fca0000000000 */
[----:B------:R-:W-:Y:S02]  /*0820*/  ISETP.NE.AND P1, PT, R16, RZ, PT ;  /* 0x000000ff1000720c */ /* 0x000fe40003f25270 */
[----:B------:R-:W-:Y:S02]  /*0830*/  IADD3 R6, P2, PT, R6, 0x40, RZ ;  /* 0x0000004006067810 */ /* 0x000fe40007f5e0ff */
[----:B0-----:R-:W-:Y:S01]  /*0840*/  IADD3 R4, P3, PT, R4, 0x10, RZ ;  /* 0x0000001004047810 */ /* 0x001fe20007f7e0ff */
[----:B------:R-:W-:Y:S02]  /*0850*/  VIADD R13, R13, 0x10 ;  /* 0x000000100d0d7836 */ /* 0x000fe40000000000 */
[----:B------:R-:W-:Y:S02]  /*0860*/  IMAD.X R7, RZ, RZ, R7, P2 ;  /* 0x000000ffff077224 */ /* 0x000fe400010e0607 */
[----:B--2---:R-:W-:-:S05]  /*0870*/  FMUL R20, R20, 127 ;  /* 0x42fe000014147820 */ /* 0x004fca0000400000 */
[----:B------:R-:W-:Y:S01]  /*0880*/  FMNMX R20, R20, -127, !PT ;  /* 0xc2fe000014147809 */ /* 0x000fe20007800000 */
[----:B---3--:R-:W-:-:S03]  /*0890*/  FMUL R21, R21, 127 ;  /* 0x42fe000015157820 */ /* 0x008fc60000400000 */
[----:B------:R-:W-:Y:S01]  /*08a0*/  FMNMX R20, R20, 127, PT ;  /* 0x42fe000014147809 */ /* 0x000fe20003800000 */
[----:B----4-:R-:W-:-:S05]  /*08b0*/  FMUL R27, R19, 127 ;  /* 0x42fe0000131b7820 */ /* 0x010fca0000400000 */
[----:B------:R-:W-:Y:S01]  /*08c0*/  FMNMX R27, R27, -127, !PT ;  /* 0xc2fe00001b1b7809 */ /* 0x000fe20007800000 */
[----:B------:R-:W0:Y:S01]  /*08d0*/  F2I.TRUNC.NTZ R20, R20 ;  /* 0x0000001400147305 */ /* 0x000e22000020f100 */
[----:B------:R-:W-:Y:S02]  /*08e0*/  FMNMX R21, R21, -127, !PT ;  /* 0xc2fe000015157809 */ /* 0x000fe40007800000 */
[----:B------:R-:W-:Y:S01]  /*08f0*/  FMNMX R27, R27, 127, PT ;  /* 0x42fe00001b1b7809 */ /* 0x000fe20003800000 */
[----:B-----5:R-:W-:Y:S01]  /*0900*/  FMUL R18, R18, 127 ;  /* 0x42fe000012127820 */ /* 0x020fe20000400000 */
[----:B------:R-:W-:-:S04]  /*0910*/  FMNMX R19, R21, 127, PT ;  /* 0x42fe000015137809 */ /* 0x000fc80003800000 */
[----:B------:R-:W1:Y:S01]  /*0920*/  F2I.TRUNC.NTZ R27, R27 ;  /* 0x0000001b001b7305 */ /* 0x000e62000020f100 */
[----:B------:R-:W-:-:S04]  /*0930*/  FMNMX R18, R18, -127, !PT ;  /* 0xc2fe000012127809 */ /* 0x000fc80007800000 */
[----:B------:R-:W-:-:S03]  /*0940*/  FMNMX R18, R18, 127, PT ;  /* 0x42fe000012127809 */ /* 0x000fc60003800000 */
[----:B------:R-:W2:Y:S01]  /*0950*/  F2I.TRUNC.NTZ R19, R19 ;  /* 0x0000001300137305 */ /* 0x000ea2000020f100 */
[----:B0-----:R-:W-:-:S07]  /*0960*/  IMAD.U32 R20, R20, 0x10000, RZ ;  /* 0x0001000014147824 */ /* 0x001fce00078e00ff */
[----:B------:R-:W0:Y:S01]  /*0970*/  F2I.TRUNC.NTZ R18, R18 ;  /* 0x0000001200127305 */ /* 0x000e22000020f100 */
[----:B-1----:R-:W-:Y:S01]  /*0980*/  IMAD.U32 R21, R27, 0x10000, RZ ;  /* 0x000100001b157824 */ /* 0x002fe200078e00ff */
[----:B------:R-:W-:-:S04]  /*0990*/  LOP3.LUT R20, R23, 0xff0000, R20, 0xf8, !PT ;  /* 0x00ff000017147812 */ /* 0x000fc800078ef814 */
[----:B------:R-:W-:Y:S01]  /*09a0*/  LOP3.LUT R21, R26, 0xff0000, R21, 0xf8, !PT ;  /* 0x00ff00001a157812 */ /* 0x000fe200078ef815 */
[----:B--2---:R-:W-:Y:S02]  /*09b0*/  IMAD R19, R19, 0x1000000, R20 ;  /* 0x0100000013137824 */ /* 0x004fe400078e0214 */
[----:B------:R-:W-:Y:S02]  /*09c0*/  IMAD.X R23, RZ, RZ, R5, P3 ;  /* 0x000000ffff177224 */ /* 0x000fe400018e0605 */
[----:B0-----:R-:W-:Y:S02]  /*09d0*/  IMAD R21, R18, 0x1000000, R21 ;  /* 0x0100000012157824 */ /* 0x001fe400078e0215 */
[----:B------:R-:W-:-:S04]  /*09e0*/  IDP.4A.S8.S8 R17, R17, R22, R12 ;  /* 0x0000001611117226 */ /* 0x000fc8000000060c */
[----:B------:R-:W-:-:S04]  /*09f0*/  IDP.4A.S8.S8 R24, R19, R24, R17 ;  /* 0x0000001813187226 */ /* 0x000fc80000000611 */
[----:B------:R-:W-:Y:S01]  /*0a00*/  IDP.4A.S8.S8 R12, R21, R25, R24 ;  /* 0x00000019150c7226 */ /* 0x000fe20000000618 */
[----:B------:R-:W-:Y:S06]  /*0a10*/  @P1 BRA `(.L_x_2) ;  /* 0xfffffff8001c1947 */ /* 0x000fec000383ffff */
.L_x_1:
[----:B------:R-:W-:Y:S05]  /*0a20*/  @!P0 BRA `(.L_x_0) ;  /* 0x00000004007c8947 */ /* 0x000fea0003800000 */
[----:B------:R-:W-:Y:S02]  /*0a30*/  ISETP.NE.AND P1, PT, R15, 0x1, PT ;  /* 0x000000010f00780c */ /* 0x000fe40003f25270 */
[----:B------:R-:W-:-:S11]  /*0a40*/  LOP3.LUT P0, RZ, R14, 0x4, RZ, 0xc0, !PT ;  /* 0x000000040eff7812 */ /* 0x000fd6000780c0ff */
[----:B------:R-:W-:Y:S05]  /*0a50*/  @!P1 BRA `(.L_x_3) ;  /* 0x0000000000f09947 */ /* 0x000fea0003800000 */
[----:B------:R-:W-:-:S05]  /*0a60*/  IMAD.WIDE.U32 R6, R13, 0x4, R2 ;  /* 0x000000040d067825 */ /* 0x000fca00078e0002 */
[----:B------:R-:W2:Y:S04]  /*0a70*/  LDG.E.CONSTANT R22, desc[UR6][R6.64+0x4] ;  /* 0x0000040606167981 */ /* 0x000ea8000c1e9900 */
[----:B------:R-:W3:Y:S04]  /*0a80*/  LDG.E.CONSTANT R21, desc[UR6][R6.64] ;  /* 0x0000000606157981 */ /* 0x000ee8000c1e9900 */
[----:B------:R-:W4:Y:S04]  /*0a90*/  LDG.E.CONSTANT R18, desc[UR6][R6.64+0x14] ;  /* 0x0000140606127981 */ /* 0x000f28000c1e9900 */
[----:B------:R-:W5:Y:S04]  /*0aa0*/  LDG.E.CONSTANT R23, desc[UR6][R6.64+0x8] ;  /* 0x0000080606177981 */ /* 0x000f68000c1e9900 */
[----:B------:R-:W5:Y:S04]  /*0ab0*/  LDG.E.CONSTANT R14, desc[UR6][R6.64+0x18] ;  /* 0x00001806060e7981 */ /* 0x000f68000c1e9900 */
[----:B------:R-:W5:Y:S04]  /*0ac0*/  LDG.E.CONSTANT R16, desc[UR6][R6.64+0x10] ;  /* 0x0000100606107981 */ /* 0x000f68000c1e9900 */
[----:B------:R-:W5:Y:S04]  /*0ad0*/  LDG.E.CONSTANT R20, desc[UR6][R6.64+0xc] ;  /* 0x00000c0606147981 */ /* 0x000f68000c1e9900 */
[----:B------:R0:W5:Y:S01]  /*0ae0*/  LDG.E.CONSTANT R15, desc[UR6][R6.64+0x1c] ;  /* 0x00001c06060f7981 */ /* 0x000162000c1e9900 */
[----:B------:R-:W-:-:S05]  /*0af0*/  IADD3 R4, P1, PT, R13, R0, RZ ;  /* 0x000000000d047210 */ /* 0x000fca0007f3e0ff */
[----:B------:R-:W-:-:S05]  /*0b00*/  IMAD.X R5, RZ, RZ, R10, P1 ;  /* 0x000000ffff057224 */ /* 0x000fca00008e060a */
[----:B------:R-:W5:Y:S04]  /*0b10*/  LDG.E.CONSTANT R17, desc[UR6][R4.64] ;  /* 0x0000000604117981 */ /* 0x000f68000c1e9900 */
[----:B------:R1:W5:Y:S01]  /*0b20*/  LDG.E.CONSTANT R19, desc[UR6][R4.64+0x4] ;  /* 0x0000040604137981 */ /* 0x000362000c1e9900 */
[----:B------:R-:W-:Y:S02]  /*0b30*/  VIADD R13, R13, 0x8 ;  /* 0x000000080d0d7836 */ /* 0x000fe40000000000 */
[----:B--2---:R-:W-:-:S05]  /*0b40*/  FMUL R22, R22, 127 ;  /* 0x42fe000016167820 */ /* 0x004fca0000400000 */
[----:B------:R-:W-:Y:S01]  /*0b50*/  FMNMX R22, R22, -127, !PT ;  /* 0xc2fe000016167809 */ /* 0x000fe20007800000 */
[----:B---3--:R-:W-:Y:S01]  /*0b60*/  FMUL R21, R21, 127 ;  /* 0x42fe000015157820 */ /* 0x008fe20000400000 */
[----:B----4-:R-:W-:Y:S02]  /*0b70*/  FMUL R18, R18, 127 ;  /* 0x42fe000012127820 */ /* 0x010fe40000400000 */
[----:B0-----:R-:W-:Y:S01]  /*0b80*/  FMNMX R6, R22, 127, PT ;  /* 0x42fe000016067809 */ /* 0x001fe20003800000 */
[----:B-----5:R-:W-:Y:S01]  /*0b90*/  FMUL R23, R23, 127 ;  /* 0x42fe000017177820 */ /* 0x020fe20000400000 */
[----:B------:R-:W-:Y:S02]  /*0ba0*/  FMNMX R21, R21, -127, !PT ;  /* 0xc2fe000015157809 */ /* 0x000fe40007800000 */
[----:B------:R-:W-:Y:S02]  /*0bb0*/  FMNMX R18, R18, -127, !PT ;  /* 0xc2fe000012127809 */ /* 0x000fe40007800000 */
[----:B------:R-:W0:Y:S01]  /*0bc0*/  F2I.TRUNC.NTZ R6, R6 ;  /* 0x0000000600067305 */ /* 0x000e22000020f100 */
[----:B------:R-:W-:Y:S01]  /*0bd0*/  FMUL R14, R14, 127 ;  /* 0x42fe00000e0e7820 */ /* 0x000fe20000400000 */
[----:B------:R-:W-:Y:S01]  /*0be0*/  FMNMX R23, R23, -127, !PT ;  /* 0xc2fe000017177809 */ /* 0x000fe20007800000 */
[----:B------:R-:W-:Y:S01]  /*0bf0*/  FMUL R16, R16, 127 ;  /* 0x42fe000010107820 */ /* 0x000fe20000400000 */
[----:B------:R-:W-:-:S02]  /*0c00*/  FMNMX R21, R21, 127, PT ;  /* 0x42fe000015157809 */ /* 0x000fc40003800000 */
[----:B------:R-:W-:Y:S01]  /*0c10*/  FMNMX R18, R18, 127, PT ;  /* 0x42fe000012127809 */ /* 0x000fe20003800000 */
[----:B------:R-:W-:Y:S01]  /*0c20*/  FMUL R20, R20, 127 ;  /* 0x42fe000014147820 */ /* 0x000fe20000400000 */
[----:B-1----:R-:W-:Y:S02]  /*0c30*/  FMNMX R4, R23, 127, PT ;  /* 0x42fe000017047809 */ /* 0x002fe40003800000 */
[----:B------:R-:W-:Y:S02]  /*0c40*/  FMNMX R14, R14, -127, !PT ;  /* 0xc2fe00000e0e7809 */ /* 0x000fe40007800000 */
[----:B------:R-:W-:Y:S02]  /*0c50*/  FMNMX R7, R16, -127, !PT ;  /* 0xc2fe000010077809 */ /* 0x000fe40007800000 */
[----:B------:R1:W2:Y:S01]  /*0c60*/  F2I.TRUNC.NTZ R16, R18 ;  /* 0x0000001200107305 */ /* 0x0002a2000020f100 */
[----:B------:R-:W-:Y:S02]  /*0c70*/  FMNMX R14, R14, 127, PT ;  /* 0x42fe00000e0e7809 */ /* 0x000fe40003800000 */
[----:B------:R-:W-:Y:S01]  /*0c80*/  FMNMX R7, R7, 127, PT ;  /* 0x42fe000007077809 */ /* 0x000fe20003800000 */
[----:B------:R-:W-:Y:S01]  /*0c90*/  FMUL R15, R15, 127 ;  /* 0x42fe00000f0f7820 */ /* 0x000fe20000400000 */
[----:B------:R-:W-:-:S03]  /*0ca0*/  FMNMX R20, R20, -127, !PT ;  /* 0xc2fe000014147809 */ /* 0x000fc60007800000 */
[----:B------:R-:W3:Y:S01]  /*0cb0*/  F2I.TRUNC.NTZ R21, R21 ;  /* 0x0000001500157305 */ /* 0x000ee2000020f100 */
[----:B------:R-:W-:Y:S01]  /*0cc0*/  FMNMX R5, R20, 127, PT ;  /* 0x42fe000014057809 */ /* 0x000fe20003800000 */
[----:B0-----:R-:W-:-:S06]  /*0cd0*/  IMAD.SHL.U32 R6, R6, 0x100, RZ ;  /* 0x0000010006067824 */ /* 0x001fcc00078e00ff */
[----:B------:R-:W0:Y:S01]  /*0ce0*/  F2I.TRUNC.NTZ R4, R4 ;  /* 0x0000000400047305 */ /* 0x000e22000020f100 */
[----:B------:R-:W-:Y:S02]  /*0cf0*/  FMNMX R15, R15, -127, !PT ;  /* 0xc2fe00000f0f7809 */ /* 0x000fe40007800000 */
[----:B------:R-:W-:-:S05]  /*0d00*/  LOP3.LUT R6, R6, 0xff00, RZ, 0xc0, !PT ;  /* 0x0000ff0006067812 */ /* 0x000fca00078ec0ff */
[----:B------:R-:W4:Y:S01]  /*0d10*/  F2I.TRUNC.NTZ R14, R14 ;  /* 0x0000000e000e7305 */ /* 0x000f22000020f100 */
[----:B-1----:R-:W-:Y:S01]  /*0d20*/  FMNMX R18, R15, 127, PT ;  /* 0x42fe00000f127809 */ /* 0x002fe20003800000 */
[----:B--2---:R-:W-:-:S06]  /*0d30*/  IMAD.SHL.U32 R16, R16, 0x100, RZ ;  /* 0x0000010010107824 */ /* 0x004fcc00078e00ff */
[----:B------:R-:W1:Y:S01]  /*0d40*/  F2I.TRUNC.NTZ R7, R7 ;  /* 0x0000000700077305 */ /* 0x000e62000020f100 */
[----:B---3--:R-:W-:Y:S01]  /*0d50*/  LOP3.LUT R6, R6, 0xff, R21, 0xf8, !PT ;  /* 0x000000ff06067812 */ /* 0x008fe200078ef815 */
[----:B0-----:R-:W-:-:S06]  /*0d60*/  IMAD.U32 R15, R4, 0x10000, RZ ;  /* 0x00010000040f7824 */ /* 0x001fcc00078e00ff */
[----:B------:R-:W0:Y:S01]  /*0d70*/  F2I.TRUNC.NTZ R5, R5 ;  /* 0x0000000500057305 */ /* 0x000e22000020f100 */
[----:B------:R-:W-:Y:S01]  /*0d80*/  LOP3.LUT R16, R16, 0xff00, RZ, 0xc0, !PT ;  /* 0x0000ff0010107812 */ /* 0x000fe200078ec0ff */
[----:B----4-:R-:W-:-:S06]  /*0d90*/  IMAD.U32 R4, R14, 0x10000, RZ ;  /* 0x000100000e047824 */ /* 0x010fcc00078e00ff */
[----:B------:R-:W2:Y:S01]  /*0da0*/  F2I.TRUNC.NTZ R21, R18 ;  /* 0x0000001200157305 */ /* 0x000ea2000020f100 */
[----:B------:R-:W-:Y:S02]  /*0db0*/  LOP3.LUT R6, R6, 0xff0000, R15, 0xf8, !PT ;  /* 0x00ff000006067812 */ /* 0x000fe400078ef80f */
[----:B-1----:R-:W-:-:S04]  /*0dc0*/  LOP3.LUT R7, R16, 0xff, R7, 0xf8, !PT ;  /* 0x000000ff10077812 */ /* 0x002fc800078ef807 */
[----:B------:R-:W-:Y:S01]  /*0dd0*/  LOP3.LUT R4, R7, 0xff0000, R4, 0xf8, !PT ;  /* 0x00ff000007047812 */ /* 0x000fe200078ef804 */
[----:B0-----:R-:W-:-:S04]  /*0de0*/  IMAD R5, R5, 0x1000000, R6 ;  /* 0x0100000005057824 */ /* 0x001fc800078e0206 */
[----:B------:R-:W-:Y:S02]  /*0df0*/  IDP.4A.S8.S8 R12, R5, R17, R12 ;  /* 0x00000011050c7226 */ /* 0x000fe4000000060c */
[----:B--2---:R-:W-:-:S04]  /*0e00*/  IMAD R4, R21, 0x1000000, R4 ;  /* 0x0100000015047824 */ /* 0x004fc800078e0204 */
[----:B------:R-:W-:-:S07]  /*0e10*/  IDP.4A.S8.S8 R12, R4, R19, R12 ;  /* 0x00000013040c7226 */ /* 0x000fce000000060c */
.L_x_3:
[----:B------:R-:W-:Y:S05]  /*0e20*/  @P0 BRA `(.L_x_0) ;  /* 0x00000000007c0947 */ /* 0x000fea0003800000 */
[----:B------:R-:W-:-:S05]  /*0e30*/  IMAD.WIDE.U32 R6, R13, 0x4, R2 ;  /* 0x000000040d067825 */ /* 0x000fca00078e0002 */
[----:B------:R-:W2:Y:S04]  /*0e40*/  LDG.E.CONSTANT R15, desc[UR6][R6.64+0x4] ;  /* 0x00000406060f7981 */ /* 0x000ea8000c1e9900 */
[----:B------:R-:W3:Y:S04]  /*0e50*/  LDG.E.CONSTANT R16, desc[UR6][R6.64+0x8] ;  /* 0x0000080606107981 */ /* 0x000ee8000c1e9900 */
[----:B------:R-:W4:Y:S04]  /*0e60*/  LDG.E.CONSTANT R14, desc[UR6][R6.64] ;  /* 0x00000006060e7981 */ /* 0x000f28000c1e9900 */
[----:B------:R-:W5:Y:S01]  /*0e70*/  LDG.E.CONSTANT R17, desc[UR6][R6.64+0xc] ;  /* 0x00000c0606117981 */ /* 0x000f62000c1e9900 */
[----:B------:R-:W-:-:S05]  /*0e80*/  IADD3 R4, P0, PT, R13, R0, RZ ;  /* 0x000000000d047210 */ /* 0x000fca0007f1e0ff */
[----:B------:R-:W-:-:S06]  /*0e90*/  IMAD.X R5, RZ, RZ, R10, P0 ;  /* 0x000000ffff057224 */ /* 0x000fcc00000e060a */
[----:B------:R0:W5:Y:S01]  /*0ea0*/  LDG.E.CONSTANT R5, desc[UR6][R4.64] ;  /* 0x0000000604057981 */ /* 0x000162000c1e9900 */
[----:B--2---:R-:W-:-:S05]  /*0eb0*/  FMUL R15, R15, 127 ;  /* 0x42fe00000f0f7820 */ /* 0x004fca0000400000 */
[----:B------:R-:W-:Y:S01]  /*0ec0*/  FMNMX R15, R15, -127, !PT ;  /* 0xc2fe00000f0f7809 */ /* 0x000fe20007800000 */
[----:B---3--:R-:W-:Y:S01]  /*0ed0*/  FMUL R16, R16, 127 ;  /* 0x42fe000010107820 */ /* 0x008fe20000400000 */
[----:B----4-:R-:W-:Y:S02]  /*0ee0*/  FMUL R14, R14, 127 ;  /* 0x42fe00000e0e7820 */ /* 0x010fe40000400000 */
[----:B------:R-:W-:Y:S02]  /*0ef0*/  FMNMX R15, R15, 127, PT ;  /* 0x42fe00000f0f7809 */ /* 0x000fe40003800000 */
[----:B------:R-:W-:Y:S02]  /*0f00*/  FMNMX R16, R16, -127, !PT ;  /* 0xc2fe000010107809 */ /* 0x000fe40007800000 */
[----:B------:R-:W-:Y:S02]  /*0f10*/  FMNMX R14, R14, -127, !PT ;  /* 0xc2fe00000e0e7809 */ /* 0x000fe40007800000 */
[----:B------:R-:W0:Y:S01]  /*0f20*/  F2I.TRUNC.NTZ R15, R15 ;  /* 0x0000000f000f7305 */ /* 0x000e22000020f100 */
[----:B------:R-:W-:Y:S01]  /*0f30*/  FMNMX R16, R16, 127, PT ;  /* 0x42fe000010107809 */ /* 0x000fe20003800000 */
[----:B-----5:R-:W-:Y:S01]  /*0f40*/  FMUL R17, R17, 127 ;  /* 0x42fe000011117820 */ /* 0x020fe20000400000 */
[----:B------:R-:W-:-:S04]  /*0f50*/  FMNMX R14, R14, 127, PT ;  /* 0x42fe00000e0e7809 */ /* 0x000fc80003800000 */
[----:B------:R-:W-:Y:S01]  /*0f60*/  FMNMX R17, R17, -127, !PT ;  /* 0xc2fe000011117809 */ /* 0x000fe20007800000 */
[----:B------:R-:W1:Y:S03]  /*0f70*/  F2I.TRUNC.NTZ R16, R16 ;  /* 0x0000001000107305 */ /* 0x000e66000020f100 */
[----:B------:R-:W-:-:S05]  /*0f80*/  FMNMX R17, R17, 127, PT ;  /* 0x42fe000011117809 */ /* 0x000fca0003800000 */
[----:B------:R-:W2:Y:S01]  /*0f90*/  F2I.TRUNC.NTZ R14, R14 ;  /* 0x0000000e000e7305 */ /* 0x000ea2000020f100 */
[----:B0-----:R-:W-:-:S05]  /*0fa0*/  IMAD.SHL.U32 R4, R15, 0x100, RZ ;  /* 0x000001000f047824 */ /* 0x001fca00078e00ff */
[----:B------:R-:W-:Y:S02]  /*0fb0*/  LOP3.LUT R7, R4, 0xff00, RZ, 0xc0, !PT ;  /* 0x0000ff0004077812 */ /* 0x000fe400078ec0ff */
[----:B------:R-:W0:Y:S01]  /*0fc0*/  F2I.TRUNC.NTZ R17, R17 ;  /* 0x0000001100117305 */ /* 0x000e22000020f100 */
[----:B-1----:R-:W-:Y:S01]  /*0fd0*/  IMAD.U32 R4, R16, 0x10000, RZ ;  /* 0x0001000010047824 */ /* 0x002fe200078e00ff */
[----:B--2---:R-:W-:-:S04]  /*0fe0*/  LOP3.LUT R7, R7, 0xff, R14, 0xf8, !PT ;  /* 0x000000ff07077812 */ /* 0x004fc800078ef80e */
[----:B------:R-:W-:-:S05]  /*0ff0*/  LOP3.LUT R4, R7, 0xff0000, R4, 0xf8, !PT ;  /* 0x00ff000007047812 */ /* 0x000fca00078ef804 */
[----:B0-----:R-:W-:-:S04]  /*1000*/  IMAD R4, R17, 0x1000000, R4 ;  /* 0x0100000011047824 */ /* 0x001fc800078e0204 */
[----:B------:R-:W-:-:S07]  /*1010*/  IDP.4A.S8.S8 R12, R4, R5, R12 ;  /* 0x00000005040c7226 */ /* 0x000fce000000060c */
.L_x_0:
[----:B------:R-:W-:-:S13]  /*1020*/  ISETP.GE.AND P0, PT, R11, R9, PT ;  /* 0x000000090b00720c */ /* 0x000fda0003f06270 */
[----:B------:R-:W-:Y:S05]  /*1030*/  @P0 BRA `(.L_x_4) ;  /* 0x0000000800800947 */ /* 0x000fea0003800000 */
[----:B------:R-:W-:Y:S02]  /*1040*/  IMAD.IADD R4, R11, 0x1, -R9 ;  /* 0x000000010b047824 */ /* 0x000fe400078e0a09 */
[----:B------:R-:W-:-:S03]  /*1050*/  IMAD.IADD R17, R9, 0x1, -R11 ;  /* 0x0000000109117824 */ /* 0x000fc600078e0a0b */
[----:B------:R-:W-:Y:S02]  /*1060*/  ISETP.GT.U32.AND P1, PT, R4, -0x8, PT ;  /* 0xfffffff80400780c */ /* 0x000fe40003f24070 */
[----:B------:R-:W-:-:S04]  /*1070*/  LOP3.LUT R28, R17, 0x7, RZ, 0xc0, !PT ;  /* 0x00000007111c7812 */ /* 0x000fc800078ec0ff */
[----:B------:R-:W-:-:S07]  /*1080*/  ISETP.NE.AND P0, PT, R28, RZ, PT ;  /* 0x000000ff1c00720c */ /* 0x000fce0003f05270 */
[----:B------:R-:W-:Y:S06]  /*1090*/  @P1 BRA `(.L_x_5) ;  /* 0x0000000400241947 */ /* 0x000fec0003800000 */
[----:B------:R-:W-:Y:S02]  /*10a0*/  IADD3 R4, P1, PT, R2, 0x10, RZ ;  /* 0x0000001002047810 */ /* 0x000fe40007f3e0ff */
[----:B------:R-:W-:-:S03]  /*10b0*/  LOP3.LUT R17, R17, 0xfffffff8, RZ, 0xc0, !PT ;  /* 0xfffffff811117812 */ /* 0x000fc600078ec0ff */
[----:B------:R-:W-:Y:S02]  /*10c0*/  IMAD.X R5, RZ, RZ, R3, P1 ;  /* 0x000000ffff057224 */ /* 0x000fe400008e0603 */
[----:B------:R-:W-:-:S07]  /*10d0*/  IMAD.MOV R17, RZ, RZ, -R17 ;  /* 0x000000ffff117224 */ /* 0x000fce00078e0a11 */
.L_x_6:
[----:B------:R-:W-:-:S05]  /*10e0*/  IMAD.WIDE R14, R11, 0x4, R4 ;  /* 0x000000040b0e7825 */ /* 0x000fca00078e0204 */
[----:B------:R-:W2:Y:S04]  /*10f0*/  LDG.E.CONSTANT R13, desc[UR6][R14.64+-0x8] ;  /* 0xfffff8060e0d7981 */ /* 0x000ea8000c1e9900 */
[----:B------:R-:W3:Y:S01]  /*1100*/  LDG.E.CONSTANT R16, desc[UR6][R14.64+-0x4] ;  /* 0xfffffc060e107981 */ /* 0x000ee2000c1e9900 */
[----:B------:R-:W-:-:S03]  /*1110*/  IADD3 R6, P1, PT, R11, R0, RZ ;  /* 0x000000000b067210 */ /* 0x000fc60007f3e0ff */
[----:B------:R-:W4:Y:S01]  /*1120*/  LDG.E.CONSTANT R18, desc[UR6][R14.64+-0x10] ;  /* 0xfffff0060e127981 */ /* 0x000f22000c1e9900 */
[----:B------:R-:W-:-:S03]  /*1130*/  LEA.HI.X.SX32 R7, R11, R10, 0x1, P1 ;  /* 0x0000000a0b077211 */ /* 0x000fc600008f0eff */
[----:B------:R-:W5:Y:S04]  /*1140*/  LDG.E.CONSTANT R29, desc[UR6][R14.64+0xc] ;  /* 0x00000c060e1d7981 */ /* 0x000f68000c1e9900 */
[----:B------:R-:W4:Y:S04]  /*1150*/  LDG.E.U8.CONSTANT R21, desc[UR6][R6.64+0x3] ;  /* 0x0000030606157981 */ /* 0x000f28000c1e9100 */
[----:B------:R-:W4:Y:S04]  /*1160*/  LDG.E.U8.CONSTANT R22, desc[UR6][R6.64+0x2] ;  /* 0x0000020606167981 */ /* 0x000f28000c1e9100 */
[----:B------:R-:W5:Y:S04]  /*1170*/  LDG.E.U8.CONSTANT R26, desc[UR6][R6.64+0x1] ;  /* 0x00000106061a7981 */ /* 0x000f68000c1e9100 */
[----:B------:R-:W5:Y:S04]  /*1180*/  LDG.E.U8.CONSTANT R25, desc[UR6][R6.64] ;  /* 0x0000000606197981 */ /* 0x000f68000c1e9100 */
[----:B------:R-:W5:Y:S04]  /*1190*/  LDG.E.U8.CONSTANT R19, desc[UR6][R6.64+0x6] ;  /* 0x0000060606137981 */ /* 0x000f68000c1e9100 */
[----:B------:R-:W5:Y:S01]  /*11a0*/  LDG.E.U8.CONSTANT R20, desc[UR6][R6.64+0x4] ;  /* 0x0000040606147981 */ /* 0x000f62000c1e9100 */
[----:B--2---:R-:W-:Y:S01]  /*11b0*/  FMUL R13, R13, 127 ;  /* 0x42fe00000d0d7820 */ /* 0x004fe20000400000 */
[----:B---3--:R-:W-:-:S04]  /*11c0*/  FMUL R16, R16, 127 ;  /* 0x42fe000010107820 */ /* 0x008fc80000400000 */
[----:B------:R-:W-:-:S04]  /*11d0*/  FMNMX R13, R13, -127, !PT ;  /* 0xc2fe00000d0d7809 */ /* 0x000fc80007800000 */
[----:B------:R-:W-:Y:S02]  /*11e0*/  FMNMX R24, R13, 127, PT ;  /* 0x42fe00000d187809 */ /* 0x000fe40003800000 */
[----:B------:R-:W-:Y:S02]  /*11f0*/  FMNMX R13, R16, -127, !PT ;  /* 0xc2fe0000100d7809 */ /* 0x000fe40007800000 */
[----:B------:R-:W2:Y:S02]  /*1200*/  LDG.E.U8.CONSTANT R16, desc[UR6][R6.64+0x7] ;  /* 0x0000070606107981 */ /* 0x000ea4000c1e9100 */
[----:B------:R-:W-:Y:S01]  /*1210*/  FMNMX R23, R13, 127, PT ;  /* 0x42fe00000d177809 */ /* 0x000fe20003800000 */
[----:B------:R-:W-:Y:S01]  /*1220*/  F2I.TRUNC.NTZ R24, R24 ;  /* 0x0000001800187305 */ /* 0x000fe2000020f100 */
[----:B------:R0:W3:Y:S07]  /*1230*/  LDG.E.U8.CONSTANT R13, desc[UR6][R6.64+0x5] ;  /* 0x00000506060d7981 */ /* 0x0000ee000c1e9100 */
[----:B------:R1:W0:Y:S01]  /*1240*/  F2I.TRUNC.NTZ R27, R23 ;  /* 0x00000017001b7305 */ /* 0x000222000020f100 */
[----:B----4-:R-:W-:-:S02]  /*1250*/  PRMT R21, R22, 0x3340, R21 ;  /* 0x0000334016157816 */ /* 0x010fc40000000015 */
[----:B------:R-:W4:Y:S01]  /*1260*/  LDG.E.CONSTANT R22, desc[UR6][R14.64] ;  /* 0x000000060e167981 */ /* 0x000f22000c1e9900 */
[----:B-----5:R-:W-:-:S03]  /*1270*/  PRMT R26, R25, 0x3340, R26 ;  /* 0x00003340191a7816 */ /* 0x020fc6000000001a */
[----:B------:R-:W5:Y:S04]  /*1280*/  LDG.E.CONSTANT R25, desc[UR6][R14.64+0x4] ;  /* 0x000004060e197981 */ /* 0x000f68000c1e9900 */
[----:B-1----:R-:W2:Y:S01]  /*1290*/  LDG.E.CONSTANT R23, desc[UR6][R14.64+-0xc] ;  /* 0xfffff4060e177981 */ /* 0x002ea2000c1e9900 */
[----:B0-----:R-:W-:-:S03]  /*12a0*/  PRMT R24, R24, 0x3340, R27 ;  /* 0x0000334018187816 */ /* 0x001fc6000000001b */
[----:B------:R-:W3:Y:S01]  /*12b0*/  LDG.E.CONSTANT R27, desc[UR6][R14.64+0x8] ;  /* 0x000008060e1b7981 */ /* 0x000ee2000c1e9900 */
[----:B------:R-:W-:Y:S01]  /*12c0*/  FMUL R18, R18, 127 ;  /* 0x42fe000012127820 */ /* 0x000fe20000400000 */
[----:B------:R-:W-:-:S04]  /*12d0*/  FMUL R29, R29, 127 ;  /* 0x42fe00001d1d7820 */ /* 0x000fc80000400000 */
[----:B------:R-:W-:Y:S02]  /*12e0*/  FMNMX R18, R18, -127, !PT ;  /* 0xc2fe000012127809 */ /* 0x000fe40007800000 */
[----:B------:R-:W-:Y:S02]  /*12f0*/  FMNMX R29, R29, -127, !PT ;  /* 0xc2fe00001d1d7809 */ /* 0x000fe40007800000 */
[----:B------:R-:W-:-:S06]  /*1300*/  FMNMX R6, R18, 127, PT ;  /* 0x42fe000012067809 */ /* 0x000fcc0003800000 */
[----:B------:R-:W-:Y:S01]  /*1310*/  F2I.TRUNC.NTZ R6, R6 ;  /* 0x0000000600067305 */ /* 0x000fe2000020f100 */
[----:B------:R-:W-:-:S05]  /*1320*/  VIADD R17, R17, 0x8 ;  /* 0x0000000811117836 */ /* 0x000fca0000000000 */
[----:B------:R-:W-:Y:S02]  /*1330*/  ISETP.NE.AND P1, PT, R17, RZ, PT ;  /* 0x000000ff1100720c */ /* 0x000fe40003f25270 */
[----:B------:R-:W-:Y:S01]  /*1340*/  PRMT R21, R26, 0x5410, R21 ;  /* 0x000054101a157816 */ /* 0x000fe20000000015 */
[----:B------:R-:W-:Y:S02]  /*1350*/  VIADD R11, R11, 0x8 ;  /* 0x000000080b0b7836 */ /* 0x000fe40000000000 */
[----:B----4-:R-:W-:Y:S01]  /*1360*/  FMUL R22, R22, 127 ;  /* 0x42fe000016167820 */ /* 0x010fe20000400000 */
[----:B-----5:R-:W-:Y:S01]  /*1370*/  FMUL R25, R25, 127 ;  /* 0x42fe000019197820 */ /* 0x020fe20000400000 */
[----:B--2---:R-:W-:-:S03]  /*1380*/  FMUL R23, R23, 127 ;  /* 0x42fe000017177820 */ /* 0x004fc60000400000 */
[----:B------:R-:W-:Y:S02]  /*1390*/  FMNMX R22, R22, -127, !PT ;  /* 0xc2fe000016167809 */ /* 0x000fe40007800000 */
[----:B------:R-:W-:Y:S01]  /*13a0*/  FMNMX R23, R23, -127, !PT ;  /* 0xc2fe000017177809 */ /* 0x000fe20007800000 */
[----:B---3--:R-:W-:Y:S01]  /*13b0*/  FMUL R27, R27, 127 ;  /* 0x42fe00001b1b7820 */ /* 0x008fe20000400000 */
[----:B------:R-:W-:Y:S02]  /*13c0*/  FMNMX R25, R25, -127, !PT ;  /* 0xc2fe000019197809 */ /* 0x000fe40007800000 */
[----:B------:R-:W-:Y:S02]  /*13d0*/  FMNMX R7, R23, 127, PT ;  /* 0x42fe000017077809 */ /* 0x000fe40003800000 */
[----:B------:R-:W-:Y:S02]  /*13e0*/  FMNMX R27, R27, -127, !PT ;  /* 0xc2fe00001b1b7809 */ /* 0x000fe40007800000 */
[----:B------:R-:W-:-:S02]  /*13f0*/  FMNMX R14, R22, 127, PT ;  /* 0x42fe0000160e7809 */ /* 0x000fc40003800000 */
[----:B------:R-:W-:Y:S02]  /*1400*/  FMNMX R15, R25, 127, PT ;  /* 0x42fe0000190f7809 */ /* 0x000fe40003800000 */
[----:B------:R-:W-:Y:S02]  /*1410*/  FMNMX R18, R27, 127, PT ;  /* 0x42fe00001b127809 */ /* 0x000fe40003800000 */
[----:B------:R-:W-:Y:S01]  /*1420*/  FMNMX R23, R29, 127, PT ;  /* 0x42fe00001d177809 */ /* 0x000fe20003800000 */
[----:B------:R-:W0:Y:S08]  /*1430*/  F2I.TRUNC.NTZ R7, R7 ;  /* 0x0000000700077305 */ /* 0x000e30000020f100 */
[----:B------:R-:W-:Y:S08]  /*1440*/  F2I.TRUNC.NTZ R14, R14 ;  /* 0x0000000e000e7305 */ /* 0x000ff0000020f100 */
[----:B------:R-:W1:Y:S08]  /*1450*/  F2I.TRUNC.NTZ R15, R15 ;  /* 0x0000000f000f7305 */ /* 0x000e70000020f100 */
[----:B------:R-:W-:Y:S08]  /*1460*/  F2I.TRUNC.NTZ R18, R18 ;  /* 0x0000001200127305 */ /* 0x000ff0000020f100 */
[----:B------:R-:W2:Y:S01]  /*1470*/  F2I.TRUNC.NTZ R23, R23 ;  /* 0x0000001700177305 */ /* 0x000ea2000020f100 */
[----:B0-----:R-:W-:-:S02]  /*1480*/  PRMT R7, R6, 0x3340, R7 ;  /* 0x0000334006077816 */ /* 0x001fc40000000007 */
[----:B------:R-:W-:Y:S02]  /*1490*/  PRMT R16, R19, 0x3340, R16 ;  /* 0x0000334013107816 */ /* 0x000fe40000000010 */
[----:B------:R-:W-:Y:S02]  /*14a0*/  PRMT R13, R20, 0x3340, R13 ;  /* 0x00003340140d7816 */ /* 0x000fe4000000000d */
[----:B------:R-:W-:Y:S02]  /*14b0*/  PRMT R7, R7, 0x5410, R24 ;  /* 0x0000541007077816 */ /* 0x000fe40000000018 */
[----:B-1----:R-:W-:Y:S02]  /*14c0*/  PRMT R15, R14, 0x3340, R15 ;  /* 0x000033400e0f7816 */ /* 0x002fe4000000000f */
[----:B------:R-:W-:Y:S02]  /*14d0*/  PRMT R13, R13, 0x5410, R16 ;  /* 0x000054100d0d7816 */ /* 0x000fe40000000010 */
[----:B--2---:R-:W-:Y:S01]  /*14e0*/  PRMT R6, R18, 0x3340, R23 ;  /* 0x0000334012067816 */ /* 0x004fe20000000017 */
[----:B------:R-:W-:-:S03]  /*14f0*/  IDP.4A.S8.S8 R7, R7, R21, R12 ;  /* 0x0000001507077226 */ /* 0x000fc6000000060c */
[----:B------:R-:W-:-:S05]  /*1500*/  PRMT R6, R15, 0x5410, R6 ;  /* 0x000054100f067816 */ /* 0x000fca0000000006 */
[----:B------:R-:W-:Y:S01]  /*1510*/  IDP.4A.S8.S8 R12, R6, R13, R7 ;  /* 0x0000000d060c7226 */ /* 0x000fe20000000607 */
[----:B------:R-:W-:Y:S06]  /*1520*/  @P1 BRA `(.L_x_6) ;  /* 0xfffffff800ec1947 */ /* 0x000fec000383ffff */
.L_x_5:
[----:B------:R-:W-:Y:S05]  /*1530*/  @!P0 BRA `(.L_x_4) ;  /* 0x0000000400408947 */ /* 0x000fea0003800000 */
[----:B------:R-:W-:Y:S02]  /*1540*/  ISETP.GE.U32.AND P0, PT, R28, 0x4, PT ;  /* 0x000000041c00780c */ /* 0x000fe40003f06070 */
[----:B------:R-:W-:-:S04]  /*1550*/  LOP3.LUT R20, R9, 0x3, RZ, 0xc0, !PT ;  /* 0x0000000309147812 */ /* 0x000fc800078ec0ff */
[----:B------:R-:W-:-:S07]  /*1560*/  ISETP.NE.AND P1, PT, R20, RZ, PT ;  /* 0x000000ff1400720c */ /* 0x000fce0003f25270 */
[----:B------:R-:W-:Y:S06]  /*1570*/  @!P0 BRA `(.L_x_7) ;  /* 0x00000000008c8947 */ /* 0x000fec0003800000 */
[----:B------:R-:W-:-:S05]  /*1580*/  IMAD.WIDE R16, R11, 0x4, R2 ;  /* 0x000000040b107825 */ /* 0x000fca00078e0202 */
[----:B------:R-:W2:Y:S04]  /*1590*/  LDG.E.CONSTANT R15, desc[UR6][R16.64] ;  /* 0x00000006100f7981 */ /* 0x000ea8000c1e9900 */
[----:B------:R-:W3:Y:S04]  /*15a0*/  LDG.E.CONSTANT R18, desc[UR6][R16.64+0x4] ;  /* 0x0000040610127981 */ /* 0x000ee8000c1e9900 */
[----:B------:R-:W4:Y:S04]  /*15b0*/  LDG.E.CONSTANT R19, desc[UR6][R16.64+0x8] ;  /* 0x0000080610137981 */ /* 0x000f28000c1e9900 */
[----:B------:R-:W5:Y:S01]  /*15c0*/  LDG.E.CONSTANT R21, desc[UR6][R16.64+0xc] ;  /* 0x00000c0610157981 */ /* 0x000f62000c1e9900 */
[----:B------:R-:W-:-:S04]  /*15d0*/  IADD3 R4, P0, PT, R11, R0, RZ ;  /* 0x000000000b047210 */ /* 0x000fc80007f1e0ff */
[----:B------:R-:W-:-:S05]  /*15e0*/  LEA.HI.X.SX32 R5, R11, R10, 0x1, P0 ;  /* 0x0000000a0b057211 */ /* 0x000fca00000f0eff */
[----:B------:R-:W5:Y:S04]  /*15f0*/  LDG.E.U8.CONSTANT R7, desc[UR6][R4.64+0x3] ;  /* 0x0000030604077981 */ /* 0x000f68000c1e9100 */
[----:B------:R-:W5:Y:S04]  /*1600*/  LDG.E.U8.CONSTANT R14, desc[UR6][R4.64+0x2] ;  /* 0x00000206040e7981 */ /* 0x000f68000c1e9100 */
[----:B------:R-:W5:Y:S04]  /*1610*/  LDG.E.U8.CONSTANT R6, desc[UR6][R4.64+0x1] ;  /* 0x0000010604067981 */ /* 0x000f68000c1e9100 */
[----:B------:R-:W5:Y:S01]  /*1620*/  LDG.E.U8.CONSTANT R13, desc[UR6][R4.64] ;  /* 0x00000006040d7981 */ /* 0x000f62000c1e9100 */
[----:B------:R-:W-:-:S02]  /*1630*/  VIADD R11, R11, 0x4 ;  /* 0x000000040b0b7836 */ /* 0x000fc40000000000 */
[----:B--2---:R-:W-:Y:S01]  /*1640*/  FMUL R15, R15, 127 ;  /* 0x42fe00000f0f7820 */ /* 0x004fe20000400000 */
[----:B---3--:R-:W-:-:S04]  /*1650*/  FMUL R18, R18, 127 ;  /* 0x42fe000012127820 */ /* 0x008fc80000400000 */
[----:B------:R-:W-:Y:S01]  /*1660*/  FMNMX R15, R15, -127, !PT ;  /* 0xc2fe00000f0f7809 */ /* 0x000fe20007800000 */
[----:B----4-:R-:W-:Y:S01]  /*1670*/  FMUL R19, R19, 127 ;  /* 0x42fe000013137820 */ /* 0x010fe20000400000 */
[----:B------:R-:W-:Y:S02]  /*1680*/  FMNMX R18, R18, -127, !PT ;  /* 0xc2fe000012127809 */ /* 0x000fe40007800000 */
[----:B------:R-:W-:Y:S01]  /*1690*/  FMNMX R15, R15, 127, PT ;  /* 0x42fe00000f0f7809 */ /* 0x000fe20003800000 */
[----:B-----5:R-:W-:Y:S01]  /*16a0*/  FMUL R21, R21, 127 ;  /* 0x42fe000015157820 */ /* 0x020fe20000400000 */
[----:B------:R-:W-:Y:S02]  /*16b0*/  FMNMX R19, R19, -127, !PT ;  /* 0xc2fe000013137809 */ /* 0x000fe40007800000 */
[----:B------:R-:W-:Y:S02]  /*16c0*/  FMNMX R18, R18, 127, PT ;  /* 0x42fe000012127809 */ /* 0x000fe40003800000 */
[----:B------:R-:W-:Y:S01]  /*16d0*/  FMNMX R21, R21, -127, !PT ;  /* 0xc2fe000015157809 */ /* 0x000fe20007800000 */
[----:B------:R-:W-:Y:S01]  /*16e0*/  F2I.TRUNC.NTZ R15, R15 ;  /* 0x0000000f000f7305 */ /* 0x000fe2000020f100 */
[----:B------:R-:W-:-:S02]  /*16f0*/  FMNMX R19, R19, 127, PT ;  /* 0x42fe000013137809 */ /* 0x000fc40003800000 */
[----:B------:R-:W-:-:S05]  /*1700*/  FMNMX R21, R21, 127, PT ;  /* 0x42fe000015157809 */ /* 0x000fca0003800000 */
[----:B------:R-:W0:Y:S01]  /*1710*/  F2I.TRUNC.NTZ R18, R18 ;  /* 0x0000001200127305 */ /* 0x000e22000020f100 */
[----:B------:R-:W-:-:S07]  /*1720*/  PRMT R7, R14, 0x3340, R7 ;  /* 0x000033400e077816 */ /* 0x000fce0000000007 */
[----:B------:R-:W-:Y:S01]  /*1730*/  F2I.TRUNC.NTZ R19, R19 ;  /* 0x0000001300137305 */ /* 0x000fe2000020f100 */
[----:B------:R-:W-:-:S04]  /*1740*/  PRMT R6, R13, 0x3340, R6 ;  /* 0x000033400d067816 */ /* 0x000fc80000000006 */
[----:B------:R-:W-:Y:S02]  /*1750*/  PRMT R6, R6, 0x5410, R7 ;  /* 0x0000541006067816 */ /* 0x000fe40000000007 */
[----:B0-----:R-:W-:Y:S01]  /*1760*/  PRMT R15, R15, 0x3340, R18 ;  /* 0x000033400f0f7816 */ /* 0x001fe20000000012 */
[----:B------:R-:W0:Y:S02]  /*1770*/  F2I.TRUNC.NTZ R4, R21 ;  /* 0x0000001500047305 */ /* 0x000e24000020f100 */
[----:B0-----:R-:W-:-:S04]  /*1780*/  PRMT R4, R19, 0x3340, R4 ;  /* 0x0000334013047816 */ /* 0x001fc80000000004 */
[----:B------:R-:W-:-:S05]  /*1790*/  PRMT R15, R15, 0x5410, R4 ;  /* 0x000054100f0f7816 */ /* 0x000fca0000000004 */
[----:B------:R-:W-:-:S07]  /*17a0*/  IDP.4A.S8.S8 R12, R15, R6, R12 ;  /* 0x000000060f0c7226 */ /* 0x000fce000000060c */
.L_x_7:
[----:B------:R-:W-:Y:S05]  /*17b0*/  @!P1 BRA `(.L_x_4) ;  /* 0x0000000000a09947 */ /* 0x000fea0003800000 */
[----:B------:R-:W-:Y:S02]  /*17c0*/  ISETP.NE.AND P0, PT, R20, 0x1, PT ;  /* 0x000000011400780c */ /* 0x000fe40003f05270 */
[----:B------:R-:W-:-:S04]  /*17d0*/  LOP3.LUT R9, R9, 0x1, RZ, 0xc0, !PT ;  /* 0x0000000109097812 */ /* 0x000fc800078ec0ff */
[----:B------:R-:W-:-:S07]  /*17e0*/  ISETP.NE.U32.AND P1, PT, R9, 0x1, PT ;  /* 0x000000010900780c */ /* 0x000fce0003f25070 */
[----:B------:R-:W-:Y:S06]  /*17f0*/  @!P0 BRA `(.L_x_8) ;  /* 0x00000000005c8947 */ /* 0x000fec0003800000 */
[----:B------:R-:W-:-:S05]  /*1800*/  IMAD.WIDE R4, R11, 0x4, R2 ;  /* 0x000000040b047825 */ /* 0x000fca00078e0202 */
[----:B------:R-:W2:Y:S04]  /*1810*/  LDG.E.CONSTANT R9, desc[UR6][R4.64] ;  /* 0x0000000604097981 */ /* 0x000ea8000c1e9900 */
[----:B------:R-:W3:Y:S01]  /*1820*/  LDG.E.CONSTANT R13, desc[UR6][R4.64+0x4] ;  /* 0x00000406040d7981 */ /* 0x000ee2000c1e9900 */
[----:B------:R-:W-:-:S04]  /*1830*/  IADD3 R6, P0, PT, R11, R0, RZ ;  /* 0x000000000b067210 */ /* 0x000fc80007f1e0ff */
[----:B------:R-:W-:-:S05]  /*1840*/  LEA.HI.X.SX32 R7, R11, R10, 0x1, P0 ;  /* 0x0000000a0b077211 */ /* 0x000fca00000f0eff */
[----:B------:R-:W4:Y:S04]  /*1850*/  LDG.E.U8.CONSTANT R14, desc[UR6][R6.64+0x1] ;  /* 0x00000106060e7981 */ /* 0x000f28000c1e9100 */
[----:B------:R0:W4:Y:S01]  /*1860*/  LDG.E.U8.CONSTANT R15, desc[UR6][R6.64] ;  /* 0x00000006060f7981 */ /* 0x000122000c1e9100 */
[----:B------:R-:W-:Y:S01]  /*1870*/  VIADD R11, R11, 0x2 ;  /* 0x000000020b0b7836 */ /* 0x000fe20000000000 */
[----:B0-----:R-:W-:Y:S01]  /*1880*/  PRMT R6, R0, 0x3340, R0 ;  /* 0x0000334000067816 */ /* 0x001fe20000000000 */
[----:B--2---:R-:W-:Y:S01]  /*1890*/  FMUL R9, R9, 127 ;  /* 0x42fe000009097820 */ /* 0x004fe20000400000 */
[----:B---3--:R-:W-:-:S04]  /*18a0*/  FMUL R13, R13, 127 ;  /* 0x42fe00000d0d7820 */ /* 0x008fc80000400000 */
[----:B------:R-:W-:Y:S02]  /*18b0*/  FMNMX R9, R9, -127, !PT ;  /* 0xc2fe000009097809 */ /* 0x000fe40007800000 */
[----:B------:R-:W-:Y:S02]  /*18c0*/  FMNMX R13, R13, -127, !PT ;  /* 0xc2fe00000d0d7809 */ /* 0x000fe40007800000 */
[----:B------:R-:W-:Y:S02]  /*18d0*/  FMNMX R9, R9, 127, PT ;  /* 0x42fe000009097809 */ /* 0x000fe40003800000 */
[----:B------:R-:W-:-:S04]  /*18e0*/  FMNMX R13, R13, 127, PT ;  /* 0x42fe00000d0d7809 */ /* 0x000fc80003800000 */
[----:B------:R-:W0:Y:S01]  /*18f0*/  F2I.TRUNC.NTZ R9, R9 ;  /* 0x0000000900097305 */ /* 0x000e22000020f100 */
[----:B----4-:R-:W-:-:S04]  /*1900*/  PRMT R15, R15, 0x3340, R14 ;  /* 0x000033400f0f7816 */ /* 0x010fc8000000000e */
[----:B------:R-:W-:-:S03]  /*1910*/  PRMT R6, R15, 0x5410, R6 ;  /* 0x000054100f067816 */ /* 0x000fc60000000006 */
[----:B------:R-:W1:Y:S01]  /*1920*/  F2I.TRUNC.NTZ R13, R13 ;  /* 0x0000000d000d7305 */ /* 0x000e62000020f100 */
[----:B0-----:R-:W-:Y:S02]  /*1930*/  PRMT R4, R9, 0x8880, RZ ;  /* 0x0000888009047816 */ /* 0x001fe400000000ff */
[----:B-1----:R-:W-:-:S04]  /*1940*/  PRMT R5, R13, 0x8880, RZ ;  /* 0x000088800d057816 */ /* 0x002fc800000000ff */
[----:B------:R-:W-:-:S05]  /*1950*/  PRMT R5, R4, 0x5410, R5 ;  /* 0x0000541004057816 */ /* 0x000fca0000000005 */
[----:B------:R-:W-:-:S07]  /*1960*/  IDP.2A.LO.S16.S8 R12, R5, R6, R12 ;  /* 0x00000006050c7226 */ /* 0x000fce000000160c */
.L_x_8:
[----:B------:R-:W-:Y:S05]  /*1970*/  @P1 BRA `(.L_x_4) ;  /* 0x0000000000301947 */ /* 0x000fea0003800000 */
[----:B------:R-:W-:-:S06]  /*1980*/  IMAD.WIDE R2, R11, 0x4, R2 ;  /* 0x000000040b027825 */ /* 0x000fcc00078e0202 */
[----:B------:R-:W2:Y:S01]  /*1990*/  LDG.E.CONSTANT R2, desc[UR6][R2.64] ;  /* 0x0000000602027981 */ /* 0x000ea2000c1e9900 */
[----:B------:R-:W-:-:S04]  /*19a0*/  IADD3 R4, P0, PT, R11, R0, RZ ;  /* 0x000000000b047210 */ /* 0x000fc80007f1e0ff */
[----:B------:R-:W-:-:S05]  /*19b0*/  LEA.HI.X.SX32 R5, R11, R10, 0x1, P0 ;  /* 0x0000000a0b057211 */ /* 0x000fca00000f0eff */
[----:B------:R-:W3:Y:S01]  /*19c0*/  LDG.E.U8.CONSTANT R4, desc[UR6][R4.64] ;  /* 0x0000000604047981 */ /* 0x000ee2000c1e9100 */
[----:B--2---:R-:W-:-:S05]  /*19d0*/  FMUL R0, R2, 127 ;  /* 0x42fe000002007820 */ /* 0x004fca0000400000 */
[----:B------:R-:W-:-:S04]  /*19e0*/  FMNMX R0, R0, -127, !PT ;  /* 0xc2fe000000007809 */ /* 0x000fc80007800000 */
[----:B------:R-:W-:Y:S02]  /*19f0*/  FMNMX R0, R0, 127, PT ;  /* 0x42fe000000007809 */ /* 0x000fe40003800000 */
[----:B---3--:R-:W-:-:S04]  /*1a00*/  PRMT R6, R4, 0x8880, RZ ;  /* 0x0000888004067816 */ /* 0x008fc800000000ff */
[----:B------:R-:W0:Y:S02]  /*1a10*/  F2I.TRUNC.NTZ R0, R0 ;  /* 0x0000000000007305 */ /* 0x000e24000020f100 */
[----:B0-----:R-:W-:-:S05]  /*1a20*/  PRMT R3, R0, 0x8880, RZ ;  /* 0x0000888000037816 */ /* 0x001fca00000000ff */
[----:B------:R-:W-:-:S07]  /*1a30*/  IMAD R12, R3, R6, R12 ;  /* 0x00000006030c7224 */ /* 0x000fce00078e020c */
.L_x_4:
[----:B------:R-:W0:Y:S02]  /*1a40*/  LDC.64 R2, c[0x0][0x398] ;  /* 0x0000e600ff027b82 */ /* 0x000e240000000a00 */
[----:B0-----:R-:W-:-:S06]  /*1a50*/  IMAD.WIDE.U32 R2, R8, 0x4, R2 ;  /* 0x0000000408027825 */ /* 0x001fcc00078e0002 */
[----:B------:R-:W2:Y:S01]  /*1a60*/  LDG.E.CONSTANT R3, desc[UR6][R2.64] ;  /* 0x0000000602037981 */ /* 0x000ea2000c1e9900 */
[----:B------:R-:W-:Y:S01]  /*1a70*/  I2FP.F32.S32 R0, R12 ;  /* 0x0000000c00007245 */ /* 0x000fe20000201400 */
[----:B------:R-:W-:Y:S01]  /*1a80*/  IMAD.MOV.U32 R5, RZ, RZ, 0x3c010204 ;  /* 0x3c010204ff057424 */ /* 0x000fe200078e00ff */
[----:B------:R-:W-:Y:S01]  /*1a90*/  BSSY.RECONVERGENT B1, `(.L_x_9) ;  /* 0x000000c000017945 */ /* 0x000fe20003800200 */
[----:B------:R-:W-:-:S04]  /*1aa0*/  IMAD.MOV.U32 R4, RZ, RZ, 0x42fe0000 ;  /* 0x42fe0000ff047424 */ /* 0x000fc800078e00ff */
[----:B------:R-:W-:-:S04]  /*1ab0*/  FFMA R4, R5, -R4, 1 ;  /* 0x3f80000005047423 */ /* 0x000fc80000000804 */
[----:B------:R-:W-:Y:S01]  /*1ac0*/  FFMA R5, R4, R5, 0.0078740157186985015869 ;  /* 0x3c01020404057423 */ /* 0x000fe20000000005 */
[----:B--2---:R-:W-:-:S04]  /*1ad0*/  FMUL R0, R0, R3 ;  /* 0x0000000300007220 */ /* 0x004fc80000400000 */
[----:B------:R-:W0:Y:S01]  /*1ae0*/  FCHK P0, R0, 127 ;  /* 0x42fe000000007902 */ /* 0x000e220000000000 */
[----:B------:R-:W-:-:S04]  /*1af0*/  FFMA R4, R0, R5, RZ ;  /* 0x0000000500047223 */ /* 0x000fc800000000ff */
[----:B------:R-:W-:-:S04]  /*1b00*/  FFMA R6, R4, -127, R0 ;  /* 0xc2fe000004067823 */ /* 0x000fc80000000000 */
[----:B------:R-:W-:Y:S01]  /*1b10*/  FFMA R6, R5, R6, R4 ;  /* 0x0000000605067223 */ /* 0x000fe20000000004 */
[----:B0-----:R-:W-:Y:S06]  /*1b20*/  @!P0 BRA `(.L_x_10) ;  /* 0x0000000000088947 */ /* 0x001fec0003800000 */
[----:B------:R-:W-:-:S07]  /*1b30*/  MOV R2, 0x1b50 ;  /* 0x00001b5000027802 */ /* 0x000fce0000000f00 */
[----:B------:R-:W-:Y:S05]  /*1b40*/  CALL.REL.NOINC `($__internal_0_$__cuda_sm3x_div_rn_noftz_f32_slowpath) ;  /* 0x0000000000407944 */ /* 0x000fea0003c00000 */
.L_x_10:
[----:B------:R-:W-:Y:S05]  /*1b50*/  BSYNC.RECONVERGENT B1 ;  /* 0x0000000000017941 */ /* 0x000fea0003800200 */
.L_x_9:
[----:B------:R-:W0:Y:S01]  /*1b60*/  LDC.64 R2, c[0x0][0x3a0] ;  /* 0x0000e800ff027b82 */ /* 0x000e220000000a00 */
[----:B------:R-:W1:Y:S07]  /*1b70*/  LDCU UR4, c[0x0][0x3b4] ;  /* 0x00007680ff0477ac */ /* 0x000e6e0008000800 */
[----:B------:R-:W2:Y:S08]  /*1b80*/  LDC R7, c[0x0][0x3b0] ;  /* 0x0000ec00ff077b82 */ /* 0x000eb00000000800 */
[----:B------:R-:W3:Y:S01]  /*1b90*/  LDC.64 R4, c[0x0][0x380] ;  /* 0x0000e000ff047b82 */ /* 0x000ee20000000a00 */
[----:B-1----:R-:W-:-:S02]  /*1ba0*/  ISETP.NE.AND P0, PT, RZ, UR4, PT ;  /* 0x00000004ff007c0c */ /* 0x002fc4000bf05270 */
[----:B0-----:R-:W-:-:S04]  /*1bb0*/  ISETP.EQ.U32.AND P1, PT, R2, RZ, PT ;  /* 0x000000ff0200720c */ /* 0x001fc80003f22070 */
[----:B------:R-:W-:-:S13]  /*1bc0*/  ISETP.EQ.OR.EX P0, PT, R3, RZ, !P0, P1 ;  /* 0x000000ff0300720c */ /* 0x000fda0004702710 */
[----:B------:R-:W0:Y:S02]  /*1bd0*/  @!P0 LDC.64 R2, c[0x0][0x3a0] ;  /* 0x0000e800ff028b82 */ /* 0x000e240000000a00 */
[----:B0-----:R-:W-:-:S06]  /*1be0*/  @!P0 IMAD.WIDE.U32 R2, R8, 0x4, R2 ;  /* 0x0000000408028825 */ /* 0x001fcc00078e0002 */
[----:B------:R-:W4:Y:S01]  /*1bf0*/  @!P0 LDG.E.CONSTANT R3, desc[UR6][R2.64] ;  /* 0x0000000602038981 */ /* 0x000f22000c1e9900 */
[----:B--2---:R-:W-:-:S04]  /*1c00*/  IMAD R7, R7, UR5, R8 ;  /* 0x0000000507077c24 */ /* 0x004fc8000f8e0208 */
[----:B---3--:R-:W-:-:S04]  /*1c10*/  IMAD.WIDE.U32 R4, R7, 0x4, R4 ;  /* 0x0000000407047825 */ /* 0x008fc800078e0004 */
[----:B----4-:R-:W-:-:S05]  /*1c20*/  @!P0 FADD R6, R6, R3 ;  /* 0x0000000306068221 */ /* 0x010fca0000000000 */
[----:B------:R-:W-:Y:S01]  /*1c30*/  STG.E desc[UR6][R4.64], R6 ;  /* 0x0000000604007986 */ /* 0x000fe2000c101906 */
[----:B------:R-:W-:Y:S05]  /*1c40*/  EXIT ;  /* 0x000000000000794d */ /* 0x000fea0003800000 */
        .weak           $__internal_0_$__cuda_sm3x_div_rn_noftz_f32_slowpath
        .type           $__internal_0_$__cuda_sm3x_div_rn_noftz_f32_slowpath,@function
        .size           $__internal_0_$__cuda_sm3x_div_rn_noftz_f32_slowpath,(.L_x_28 - $__internal_0_$__cuda_sm3x_div_rn_noftz_f32_slowpath)
$__internal_0_$__cuda_sm3x_div_rn_noftz_f32_slowpath:
[--C-:B------:R-:W-:Y:S01]  /*1c50*/  SHF.R.U32.HI R3, RZ, 0x17, R0.reuse ;  /* 0x00000017ff037819 */ /* 0x100fe20000011600 */
[----:B------:R-:W-:Y:S04]  /*1c60*/  BSSY.RECONVERGENT B0, `(.L_x_11) ;  /* 0x000005c000007945 */ /* 0x000fe80003800200 */
[----:B------:R-:W-:Y:S01]  /*1c70*/  BSSY.RELIABLE B2, `(.L_x_12) ;  /* 0x000001a000027945 */ /* 0x000fe20003800100 */
[----:B------:R-:W-:Y:S01]  /*1c80*/  LOP3.LUT R5, R3, 0xff, RZ, 0xc0, !PT ;  /* 0x000000ff03057812 */ /* 0x000fe200078ec0ff */
[----:B------:R-:W-:-:S04]  /*1c90*/  IMAD.MOV.U32 R3, RZ, RZ, R0 ;  /* 0x000000ffff037224 */ /* 0x000fc800078e0000 */
[----:B------:R-:W-:-:S05]  /*1ca0*/  VIADD R6, R5, 0xffffffff ;  /* 0xffffffff05067836 */ /* 0x000fca0000000000 */
[----:B------:R-:W-:-:S13]  /*1cb0*/  ISETP.GT.U32.OR P0, PT, R6, 0xfd, !PT ;  /* 0x000000fd0600780c */ /* 0x000fda0007f04470 */
[----:B------:R-:W-:Y:S01]  /*1cc0*/  @!P0 IMAD.MOV.U32 R4, RZ, RZ, RZ ;  /* 0x000000ffff048224 */ /* 0x000fe200078e00ff */
[----:B------:R-:W-:Y:S06]  /*1cd0*/  @!P0 BRA `(.L_x_13) ;  /* 0x00000000004c8947 */ /* 0x000fec0003800000 */
[----:B------:R-:W-:-:S13]  /*1ce0*/  FSETP.GTU.FTZ.AND P0, PT, |R0|, +INF , PT ;  /* 0x7f8000000000780b */ /* 0x000fda0003f1c200 */
[----:B------:R-:W-:Y:S05]  /*1cf0*/  @P0 BREAK.RELIABLE B2 ;  /* 0x0000000000020942 */ /* 0x000fea0003800100 */
[----:B------:R-:W-:Y:S05]  /*1d00*/  @P0 BRA `(.L_x_14) ;  /* 0x0000000400400947 */ /* 0x000fea0003800000 */
[----:B------:R-:W-:-:S05]  /*1d10*/  IMAD.MOV.U32 R4, RZ, RZ, 0x42fe0000 ;  /* 0x42fe0000ff047424 */ /* 0x000fca00078e00ff */
[----:B------:R-:W-:-:S13]  /*1d20*/  LOP3.LUT P0, RZ, R4, 0x7fffffff, R3, 0xc8, !PT ;  /* 0x7fffffff04ff7812 */ /* 0x000fda000780c803 */
[----:B------:R-:W-:Y:S05]  /*1d30*/  @!P0 BREAK.RELIABLE B2 ;  /* 0x0000000000028942 */ /* 0x000fea0003800100 */
[----:B------:R-:W-:Y:S05]  /*1d40*/  @!P0 BRA `(.L_x_15) ;  /* 0x0000000400288947 */ /* 0x000fea0003800000 */
[----:B------:R-:W-:-:S13]  /*1d50*/  LOP3.LUT P0, RZ, R3, 0x7fffffff, RZ, 0xc0, !PT ;  /* 0x7fffffff03ff7812 */ /* 0x000fda000780c0ff */
[----:B------:R-:W-:Y:S05]  /*1d60*/  @!P0 BREAK.RELIABLE B2 ;  /* 0x0000000000028942 */ /* 0x000fea0003800100 */
[----:B------:R-:W-:Y:S05]  /*1d70*/  @!P0 BRA `(.L_x_16) ;  /* 0x0000000400148947 */ /* 0x000fea0003800000 */
[----:B------:R-:W-:Y:S02]  /*1d80*/  FSETP.NEU.FTZ.AND P1, PT, |R0|, +INF , PT ;  /* 0x7f8000000000780b */ /* 0x000fe40003f3d200 */
[----:B------:R-:W-:-:S04]  /*1d90*/  LOP3.LUT P0, RZ, R4, 0x7fffffff, RZ, 0xc0, !PT ;  /* 0x7fffffff04ff7812 */ /* 0x000fc8000780c0ff */
[----:B------:R-:W-:-:S13]  /*1da0*/  PLOP3.LUT P0, PT, P1, P0, PT, 0x2f, 0xf2 ;  /* 0x0000000000f2781c */ /* 0x000fda0000f00577 */
[----:B------:R-:W-:Y:S05]  /*1db0*/  @P0 BREAK.RELIABLE B2 ;  /* 0x0000000000020942 */ /* 0x000fea0003800100 */
[----:B------:R-:W-:Y:S05]  /*1dc0*/  @P0 BRA `(.L_x_17) ;  /* 0x0000000000f40947 */ /* 0x000fea0003800000 */
[----:B------:R-:W-:-:S13]  /*1dd0*/  ISETP.GE.AND P0, PT, R6, RZ, PT ;  /* 0x000000ff0600720c */ /* 0x000fda0003f06270 */
[----:B------:R-:W-:Y:S02]  /*1de0*/  @P0 IMAD.MOV.U32 R4, RZ, RZ, RZ ;  /* 0x000000ffff040224 */ /* 0x000fe400078e00ff */
[----:B------:R-:W-:Y:S01]  /*1df0*/  @!P0 FFMA R3, R0, 1.84467440737095516160e+19, RZ ;  /* 0x5f80000000038823 */ /* 0x000fe200000000ff */
[----:B------:R-:W-:-:S07]  /*1e00*/  @!P0 IMAD.MOV.U32 R4, RZ, RZ, -0x40 ;  /* 0xffffffc0ff048424 */ /* 0x000fce00078e00ff */
.L_x_13:
[----:B------:R-:W-:Y:S05]  /*1e10*/  BSYNC.RELIABLE B2 ;  /* 0x0000000000027941 */ /* 0x000fea0003800100 */
.L_x_12:
[----:B------:R-:W-:Y:S01]  /*1e20*/  UMOV UR4, 0x42fe0000 ;  /* 0x42fe000000047882 */ /* 0x000fe20000000000 */
[----:B------:R-:W-:Y:S01]  /*1e30*/  VIADD R5, R5, 0xffffff81 ;  /* 0xffffff8105057836 */ /* 0x000fe20000000000 */
[----:B------:R-:W-:Y:S01]  /*1e40*/  UIADD3 UR4, UPT, UPT, UR4, -0x3000000, URZ ;  /* 0xfd00000004047890 */ /* 0x000fe2000fffe0ff */
[----:B------:R-:W-:Y:S02]  /*1e50*/  BSSY.RECONVERGENT B2, `(.L_x_18) ;  /* 0x0000033000027945 */ /* 0x000fe40003800200 */
[----:B------:R-:W-:Y:S01]  /*1e60*/  IMAD R0, R5, -0x800000, R3 ;  /* 0xff80000005007824 */ /* 0x000fe200078e0203 */
[----:B------:R-:W-:Y:S02]  /*1e70*/  IADD3 R4, PT, PT, R4, -0x6, R5 ;  /* 0xfffffffa04047810 */ /* 0x000fe40007ffe005 */
[----:B------:R-:W-:-:S03]  /*1e80*/  FADD.FTZ R7, -RZ, -UR4 ;  /* 0x80000004ff077e21 */ /* 0x000fc60008010100 */
[----:B------:R-:W0:Y:S02]  /*1e90*/  MUFU.RCP R6, UR4 ;  /* 0x0000000400067d08 */ /* 0x000e240008001000 */
[----:B0-----:R-:W-:-:S04]  /*1ea0*/  FFMA R9, R6, R7, 1 ;  /* 0x3f80000006097423 */ /* 0x001fc80000000007 */
[----:B------:R-:W-:-:S04]  /*1eb0*/  FFMA R9, R6, R9, R6 ;  /* 0x0000000906097223 */ /* 0x000fc80000000006 */
[----:B------:R-:W-:-:S04]  /*1ec0*/  FFMA R6, R0, R9, RZ ;  /* 0x0000000900067223 */ /* 0x000fc800000000ff */
[----:B------:R-:W-:-:S04]  /*1ed0*/  FFMA R3, R7, R6, R0 ;  /* 0x0000000607037223 */ /* 0x000fc80000000000 */
[----:B------:R-:W-:-:S04]  /*1ee0*/  FFMA R6, R9, R3, R6 ;  /* 0x0000000309067223 */ /* 0x000fc80000000006 */
[----:B------:R-:W-:-:S04]  /*1ef0*/  FFMA R7, R7, R6, R0 ;  /* 0x0000000607077223 */ /* 0x000fc80000000000 */
[----:B------:R-:W-:-:S05]  /*1f00*/  FFMA R3, R9, R7, R6 ;  /* 0x0000000709037223 */ /* 0x000fca0000000006 */
[----:B------:R-:W-:-:S04]  /*1f10*/  SHF.R.U32.HI R0, RZ, 0x17, R3 ;  /* 0x00000017ff007819 */ /* 0x000fc80000011603 */
[----:B------:R-:W-:-:S05]  /*1f20*/  LOP3.LUT R0, R0, 0xff, RZ, 0xc0, !PT ;  /* 0x000000ff00007812 */ /* 0x000fca00078ec0ff */
[----:B------:R-:W-:-:S04]  /*1f30*/  IMAD.IADD R10, R0, 0x1, R4 ;  /* 0x00000001000a7824 */ /* 0x000fc800078e0204 */
[----:B------:R-:W-:-:S05]  /*1f40*/  VIADD R0, R10, 0xffffffff ;  /* 0xffffffff0a007836 */ /* 0x000fca0000000000 */
[----:B------:R-:W-:-:S13]  /*1f50*/  ISETP.GE.U32.AND P0, PT, R0, 0xfe, PT ;  /* 0x000000fe0000780c */ /* 0x000fda0003f06070 */
[----:B------:R-:W-:Y:S05]  /*1f60*/  @!P0 BRA `(.L_x_19) ;  /* 0x0000000000808947 */ /* 0x000fea0003800000 */
[----:B------:R-:W-:-:S13]  /*1f70*/  ISETP.GT.AND P0, PT, R10, 0xfe, PT ;  /* 0x000000fe0a00780c */ /* 0x000fda0003f04270 */
[----:B------:R-:W-:Y:S05]  /*1f80*/  @P0 BRA `(.L_x_20) ;  /* 0x00000000006c0947 */ /* 0x000fea0003800000 */
[----:B------:R-:W-:-:S13]  /*1f90*/  ISETP.GE.AND P0, PT, R10, 0x1, PT ;  /* 0x000000010a00780c */ /* 0x000fda0003f06270 */
[----:B------:R-:W-:Y:S05]  /*1fa0*/  @P0 BRA `(.L_x_21) ;  /* 0x0000000000740947 */ /* 0x000fea0003800000 */
[----:B------:R-:W-:Y:S02]  /*1fb0*/  ISETP.GE.AND P0, PT, R10, -0x18, PT ;  /* 0xffffffe80a00780c */ /* 0x000fe40003f06270 */
[----:B------:R-:W-:-:S11]  /*1fc0*/  LOP3.LUT R3, R3, 0x80000000, RZ, 0xc0, !PT ;  /* 0x8000000003037812 */ /* 0x000fd600078ec0ff */
[----:B------:R-:W-:Y:S05]  /*1fd0*/  @!P0 BRA `(.L_x_21) ;  /* 0x0000000000688947 */ /* 0x000fea0003800000 */
[CCC-:B------:R-:W-:Y:S01]  /*1fe0*/  FFMA.RZ R0, R9.reuse, R7.reuse, R6.reuse ;  /* 0x0000000709007223 */ /* 0x1c0fe2000000c006 */
[C---:B------:R-:W-:Y:S01]  /*1ff0*/  VIADD R5, R10.reuse, 0x20 ;  /* 0x000000200a057836 */ /* 0x040fe20000000000 */
[C---:B------:R-:W-:Y:S02]  /*2000*/  ISETP.NE.AND P2, PT, R10.reuse, RZ, PT ;  /* 0x000000ff0a00720c */ /* 0x040fe40003f45270 */
[----:B------:R-:W-:Y:S02]  /*2010*/  ISETP.NE.AND P1, PT, R10, RZ, PT ;  /* 0x000000ff0a00720c */ /* 0x000fe40003f25270 */
[----:B------:R-:W-:Y:S01]  /*2020*/  LOP3.LUT R4, R0, 0x7fffff, RZ, 0xc0, !PT ;  /* 0x007fffff00047812 */ /* 0x000fe200078ec0ff */
[CCC-:B------:R-:W-:Y:S01]  /*2030*/  FFMA.RP R0, R9.reuse, R7.reuse, R6.reuse ;  /* 0x0000000709007223 */ /* 0x1c0fe20000008006 */
[----:B------:R-:W-:Y:S01]  /*2040*/  FFMA.RM R9, R9, R7, R6 ;  /* 0x0000000709097223 */ /* 0x000fe20000004006 */
[----:B------:R-:W-:Y:S01]  /*2050*/  IMAD.MOV R7, RZ, RZ, -R10 ;  /* 0x000000ffff077224 */ /* 0x000fe200078e0a0a */
[----:B------:R-:W-:-:S03]  /*2060*/  LOP3.LUT R4, R4, 0x800000, RZ, 0xfc, !PT ;  /* 0x0080000004047812 */ /* 0x000fc600078efcff */
[----:B------:R-:W-:Y:S02]  /*2070*/  FSETP.NEU.FTZ.AND P0, PT, R0, R9, PT ;  /* 0x000000090000720b */ /* 0x000fe40003f1d000 */
[----:B------:R-:W-:Y:S02]  /*2080*/  SHF.L.U32 R5, R4, R5, RZ ;  /* 0x0000000504057219 */ /* 0x000fe400000006ff */
[----:B------:R-:W-:Y:S02]  /*2090*/  SEL R7, R7, RZ, P2 ;  /* 0x000000ff07077207 */ /* 0x000fe40001000000 */
[----:B------:R-:W-:Y:S02]  /*20a0*/  ISETP.NE.AND P1, PT, R5, RZ, P1 ;  /* 0x000000ff0500720c */ /* 0x000fe40000f25270 */
[----:B------:R-:W-:Y:S02]  /*20b0*/  SHF.R.U32.HI R7, RZ, R7, R4 ;  /* 0x00000007ff077219 */ /* 0x000fe40000011604 */
[----:B------:R-:W-:-:S02]  /*20c0*/  PLOP3.LUT P0, PT, P0, P1, PT, 0xf8, 0x8f ;  /* 0x00000000008f781c */ /* 0x000fc40000703f70 */
[----:B------:R-:W-:Y:S02]  /*20d0*/  SHF.R.U32.HI R5, RZ, 0x1, R7 ;  /* 0x00000001ff057819 */ /* 0x000fe40000011607 */
[----:B------:R-:W-:-:S04]  /*20e0*/  SEL R0, RZ, 0x1, !P0 ;  /* 0x00000001ff007807 */ /* 0x000fc80004000000 */
[----:B------:R-:W-:-:S04]  /*20f0*/  LOP3.LUT R0, R0, 0x1, R5, 0xf8, !PT ;  /* 0x0000000100007812 */ /* 0x000fc800078ef805 */
[----:B------:R-:W-:-:S05]  /*2100*/  LOP3.LUT R0, R0, R7, RZ, 0xc0, !PT ;  /* 0x0000000700007212 */ /* 0x000fca00078ec0ff */
[----:B------:R-:W-:-:S05]  /*2110*/  IMAD.IADD R0, R5, 0x1, R0 ;  /* 0x0000000105007824 */ /* 0x000fca00078e0200 */
[----:B------:R-:W-:Y:S01]  /*2120*/  LOP3.LUT R3, R0, R3, RZ, 0xfc, !PT ;  /* 0x0000000300037212 */ /* 0x000fe200078efcff */
[----:B------:R-:W-:Y:S06]  /*2130*/  BRA `(.L_x_21) ;  /* 0x0000000000107947 */ /* 0x000fec0003800000 */
.L_x_20:
[----:B------:R-:W-:-:S04]  /*2140*/  LOP3.LUT R3, R3, 0x80000000, RZ, 0xc0, !PT ;  /* 0x8000000003037812 */ /* 0x000fc800078ec0ff */
[----:B------:R-:W-:Y:S01]  /*2150*/  LOP3.LUT R3, R3, 0x7f800000, RZ, 0xfc, !PT ;  /* 0x7f80000003037812 */ /* 0x000fe200078efcff */
[----:B------:R-:W-:Y:S06]  /*2160*/  BRA `(.L_x_21) ;  /* 0x0000000000047947 */ /* 0x000fec0003800000 */
.L_x_19:
[----:B------:R-:W-:-:S07]  /*2170*/  IMAD R3, R4, 0x800000, R3 ;  /* 0x0080000004037824 */ /* 0x000fce00078e0203 */
.L_x_21:
[----:B------:R-:W-:Y:S05]  /*2180*/  BSYNC.RECONVERGENT B2 ;  /* 0x0000000000027941 */ /* 0x000fea0003800200 */
.L_x_18:
[----:B------:R-:W-:Y:S05]  /*2190*/  BRA `(.L_x_22) ;  /* 0x0000000000207947 */ /* 0x000fea0003800000 */
.L_x_17:
[----:B------:R-:W-:-:S04]  /*21a0*/  LOP3.LUT R3, R4, 0x80000000, R3, 0x48, !PT ;  /* 0x8000000004037812 */ /* 0x000fc800078e4803 */
[----:B------:R-:W-:Y:S01]  /*21b0*/  LOP3.LUT R3, R3, 0x7f800000, RZ, 0xfc, !PT ;  /* 0x7f80000003037812 */ /* 0x000fe200078efcff */
[----:B------:R-:W-:Y:S06]  /*21c0*/  BRA `(.L_x_22) ;  /* 0x0000000000147947 */ /* 0x000fec0003800000 */
.L_x_16:
[----:B------:R-:W-:Y:S01]  /*21d0*/  LOP3.LUT R3, R4, 0x80000000, R3, 0x48, !PT ;  /* 0x8000000004037812 */ /* 0x000fe200078e4803 */
[----:B------:R-:W-:Y:S06]  /*21e0*/  BRA `(.L_x_22) ;  /* 0x00000000000c7947 */ /* 0x000fec0003800000 */
.L_x_15:
[----:B------:R-:W0:Y:S01]  /*21f0*/  MUFU.RSQ R3, -QNAN ;  /* 0xffc0000000037908 */ /* 0x000e220000001400 */
[----:B------:R-:W-:Y:S05]  /*2200*/  BRA `(.L_x_22) ;  /* 0x0000000000047947 */ /* 0x000fea0003800000 */
.L_x_14:
[----:B------:R-:W-:-:S07]  /*2210*/  FADD.FTZ R3, R0, 127 ;  /* 0x42fe000000037421 */ /* 0x000fce0000010000 */
.L_x_22:
[----:B------:R-:W-:Y:S05]  /*2220*/  BSYNC.RECONVERGENT B0 ;  /* 0x0000000000007941 */ /* 0x000fea0003800200 */
.L_x_11:
[----:B0-----:R-:W-:Y:S02]  /*2230*/  IMAD.MOV.U32 R6, RZ, RZ, R3 ;  /* 0x000000ffff067224 */ /* 0x001fe400078e0003 */
[----:B------:R-:W-:-:S04]  /*2240*/  IMAD.MOV.U32 R3, RZ, RZ, 0x0 ;  /* 0x00000000ff037424 */ /* 0x000fc800078e00ff */
[----:B------:R-:W-:Y:S05]  /*2250*/  RET.REL.NODEC R2 `(_Z18linear_int8_kernelPfPKfPKaS1_S1_iiii) ;  /* 0xffffffdc02687950 */ /* 0x000fea0003c3ffff */
.L_x_23:
[----:B------:R-:W-:-:S00]  /*2260*/  BRA `(.L_x_23) ;  /* 0xfffffffc00fc7947 */ /* 0x000fc0000383ffff */
[----:B------:R-:W-:-:S00]  /*2270*/  NOP ;  /* 0x0000000000007918 */ /* 0x000fc00000000000 */
        /* <DEDUP_REMOVED lines=8> */
.L_x_28:


//--------------------- .text._Z20add_bias_vec4_kernelPfPKfii --------------------------
	.section	.text._Z20add_bias_vec4_kernelPfPKfii,"ax",@progbits
	.align	128
        .global         _Z20add_bias_vec4_kernelPfPKfii
        .type           _Z20add_bias_vec4_kernelPfPKfii,@function
        .size           _Z20add_bias_vec4_kernelPfPKfii,(.L_x_30 - _Z20add_bias_vec4_kernelPfPKfii)
        .other          _Z20add_bias_vec4_kernelPfPKfii,@"STO_CUDA_ENTRY STV_DEFAULT"
_Z20add_bias_vec4_kernelPfPKfii:
.text._Z20add_bias_vec4_kernelPfPKfii:
[----:B------:R-:W-:Y:S01]  /*0000*/  LDC R1, c[0x0][0x37c] ;  /* 0x0000df00ff017b82 */ /* 0x000fe20000000800 */
[----:B------:R-:W0:Y:S07]  /*0010*/  S2R R5, SR_TID.X ;  /* 0x0000000000057919 */ /* 0x000e2e0000002100 */
[----:B------:R-:W0:Y:S08]  /*0020*/  S2UR UR4, SR_CTAID.X ;  /* 0x00000000000479c3 */ /* 0x000e300000002500 */
[----:B------:R-:W0:Y:S08]  /*0030*/  LDC R0, c[0x0][0x360] ;  /* 0x0000d800ff007b82 */ /* 0x000e300000000800 */
[----:B------:R-:W1:Y:S01]  /*0040*/  LDC.64 R2, c[0x0][0x390] ;  /* 0x0000e400ff027b82 */ /* 0x000e620000000a00 */
[----:B0-----:R-:W-:-:S04]  /*0050*/  IMAD R0, R0, UR4, R5 ;  /* 0x0000000400007c24 */ /* 0x001fc8000f8e0205 */
[----:B------:R-:W-:Y:S02]  /*0060*/  IMAD.SHL.U32 R9, R0, 0x4, RZ ;  /* 0x0000000400097824 */ /* 0x000fe400078e00ff */
[----:B-1----:R-:W-:-:S03]  /*0070*/  IMAD R2, R3, R2, RZ ;  /* 0x0000000203027224 */ /* 0x002fc600078e02ff */
[----:B------:R-:W-:-:S04]  /*0080*/  IADD3 R5, PT, PT, R9, 0x3, RZ ;  /* 0x0000000309057810 */ /* 0x000fc80007ffe0ff */
[----:B------:R-:W-:-:S13]  /*0090*/  ISETP.GE.AND P0, PT, R5, R2, PT ;  /* 0x000000020500720c */ /* 0x000fda0003f06270 */
[----:B------:R-:W-:Y:S05]  /*00a0*/  @P0 EXIT ;  /* 0x000000000000094d */ /* 0x000fea0003800000 */
[----:B------:R-:W-:Y:S01]  /*00b0*/  IABS R0, R3 ;  /* 0x0000000300007213 */ /* 0x000fe20000000000 */
[----:B------:R-:W0:Y:S01]  /*00c0*/  LDCU.64 UR4, c[0x0][0x358] ;  /* 0x00006b00ff0477ac */ /* 0x000e220008000a00 */
[----:B------:R-:W-:Y:S02]  /*00d0*/  IABS R10, R9 ;  /* 0x00000009000a7213 */ /* 0x000fe40000000000 */
[----:B------:R-:W1:Y:S01]  /*00e0*/  I2F.RP R6, R0 ;  /* 0x0000000000067306 */ /* 0x000e620000209400 */
[----:B------:R-:W-:-:S07]  /*00f0*/  ISETP.GE.AND P2, PT, R9, RZ, PT ;  /* 0x000000ff0900720c */ /* 0x000fce0003f46270 */
[----:B-1----:R-:W1:Y:S02]  /*0100*/  MUFU.RCP R6, R6 ;  /* 0x0000000600067308 */ /* 0x002e640000001000 */
[----:B-1----:R-:W-:-:S06]  /*0110*/  VIADD R4, R6, 0xffffffe ;  /* 0x0ffffffe06047836 */ /* 0x002fcc0000000000 */
[----:B------:R1:W2:Y:S02]  /*0120*/  F2I.FTZ.U32.TRUNC.NTZ R5, R4 ;  /* 0x0000000400057305 */ /* 0x0002a4000021f000 */
[----:B-1----:R-:W-:Y:S01]  /*0130*/  IMAD.MOV.U32 R4, RZ, RZ, RZ ;  /* 0x000000ffff047224 */ /* 0x002fe200078e00ff */
[----:B--2---:R-:W-:-:S05]  /*0140*/  IADD3 R7, PT, PT, RZ, -R5, RZ ;  /* 0x80000005ff077210 */ /* 0x004fca0007ffe0ff */
[----:B------:R-:W-:-:S04]  /*0150*/  IMAD R7, R7, R0, RZ ;  /* 0x0000000007077224 */ /* 0x000fc800078e02ff */
[----:B------:R-:W-:Y:S01]  /*0160*/  IMAD.HI.U32 R8, R5, R7, R4 ;  /* 0x0000000705087227 */ /* 0x000fe200078e0004 */
[----:B------:R-:W-:-:S05]  /*0170*/  MOV R7, R10 ;  /* 0x0000000a00077202 */ /* 0x000fca0000000f00 */
[----:B------:R-:W-:-:S04]  /*0180*/  IMAD.HI.U32 R5, R8, R7, RZ ;  /* 0x0000000708057227 */ /* 0x000fc800078e00ff */
[----:B------:R-:W-:-:S04]  /*0190*/  IMAD.MOV R5, RZ, RZ, -R5 ;  /* 0x000000ffff057224 */ /* 0x000fc800078e0a05 */
[----:B------:R-:W-:-:S05]  /*01a0*/  IMAD R5, R0, R5, R7 ;  /* 0x0000000500057224 */ /* 0x000fca00078e0207 */
[----:B------:R-:W-:-:S13]  /*01b0*/  ISETP.GT.U32.AND P0, PT, R0, R5, PT ;  /* 0x000000050000720c */ /* 0x000fda0003f04070 */
[----:B------:R-:W-:Y:S02]  /*01c0*/  @!P0 IADD3 R5, PT, PT, R5, -R0, RZ ;  /* 0x8000000005058210 */ /* 0x000fe40007ffe0ff */
[----:B------:R-:W-:Y:S02]  /*01d0*/  ISETP.NE.AND P0, PT, R3, RZ, PT ;  /* 0x000000ff0300720c */ /* 0x000fe40003f05270 */
[----:B------:R-:W-:-:S13]  /*01e0*/  ISETP.GT.U32.AND P1, PT, R0, R5, PT ;  /* 0x000000050000720c */ /* 0x000fda0003f24070 */
[----:B------:R-:W-:-:S05]  /*01f0*/  @!P1 IMAD.IADD R5, R5, 0x1, -R0 ;  /* 0x0000000105059824 */ /* 0x000fca00078e0a00 */
[----:B------:R-:W-:-:S05]  /*0200*/  MOV R7, R5 ;  /* 0x0000000500077202 */ /* 0x000fca0000000f00 */
[----:B------:R-:W-:Y:S01]  /*0210*/  @!P2 IMAD.MOV R7, RZ, RZ, -R7 ;  /* 0x000000ffff07a224 */ /* 0x000fe200078e0a07 */
[----:B------:R-:W-:-:S04]  /*0220*/  @!P0 LOP3.LUT R7, RZ, R3, RZ, 0x33, !PT ;  /* 0x00000003ff078212 */ /* 0x000fc800078e33ff */
[----:B------:R-:W-:-:S04]  /*0230*/  IADD3 R4, PT, PT, R7, 0x3, RZ ;  /* 0x0000000307047810 */ /* 0x000fc80007ffe0ff */
[----:B------:R-:W-:-:S13]  /*0240*/  ISETP.GE.AND P0, PT, R4, R3, PT ;  /* 0x000000030400720c */ /* 0x000fda0003f06270 */
[----:B0-----:R-:W-:Y:S05]  /*0250*/  @!P0 BRA `(.L_x_24) ;  /* 0x0000000000888947 */ /* 0x001fea0003800000 */
[----:B------:R-:W-:-:S13]  /*0260*/  ISETP.GE.AND P0, PT, R9, R2, PT ;  /* 0x000000020900720c */ /* 0x000fda0003f06270 */
[----:B------:R-:W-:Y:S05]  /*0270*/  @P0 EXIT ;  /* 0x000000000000094d */ /* 0x000fea0003800000 */
[----:B------:R-:W0:Y:S01]  /*0280*/  LDC R14, c[0x0][0x394] ;  /* 0x0000e500ff0e7b82 */ /* 0x000e220000000800 */
[----:B------:R-:W-:-:S07]  /*0290*/  IMAD.MOV.U32 R3, RZ, RZ, 0x1 ;  /* 0x00000001ff037424 */ /* 0x000fce00078e00ff */
[----:B------:R-:W1:Y:S08]  /*02a0*/  LDC.64 R4, c[0x0][0x380] ;  /* 0x0000e000ff047b82 */ /* 0x000e700000000a00 */
[----:B------:R-:W2:Y:S02]  /*02b0*/  LDC.64 R6, c[0x0][0x388] ;  /* 0x0000e200ff067b82 */ /* 0x000ea40000000a00 */
.L_x_25:
[----:B------:R-:W-:Y:S02]  /*02c0*/  IABS R11, R9 ;  /* 0x00000009000b7213 */ /* 0x000fe40000000000 */
[----:B0-----:R-:W-:Y:S02]  /*02d0*/  IABS R12, R14 ;  /* 0x0000000e000c7213 */ /* 0x001fe40000000000 */
[----:B------:R-:W-:Y:S01]  /*02e0*/  ISETP.GE.AND P1, PT, R9, RZ, PT ;  /* 0x000000ff0900720c */ /* 0x000fe20003f26270 */
[----:B------:R-:W-:Y:S01]  /*02f0*/  IMAD.HI.U32 R10, R8, R11, RZ ;  /* 0x0000000b080a7227 */ /* 0x000fe200078e00ff */
[----:B------:R-:W-:-:S04]  /*0300*/  ISETP.NE.AND P2, PT, R14, RZ, PT ;  /* 0x000000ff0e00720c */ /* 0x000fc80003f45270 */
[----:B------:R-:W-:-:S05]  /*0310*/  IADD3 R10, PT, PT, -R10, RZ, RZ ;  /* 0x000000ff0a0a7210 */ /* 0x000fca0007ffe1ff */
[----:B------:R-:W-:-:S05]  /*0320*/  IMAD R11, R12, R10, R11 ;  /* 0x0000000a0c0b7224 */ /* 0x000fca00078e020b */
[----:B------:R-:W-:-:S13]  /*0330*/  ISETP.GT.U32.AND P0, PT, R0, R11, PT ;  /* 0x0000000b0000720c */ /* 0x000fda0003f04070 */
[----:B------:R-:W-:-:S05]  /*0340*/  @!P0 IMAD.IADD R11, R11, 0x1, -R12 ;  /* 0x000000010b0b8824 */ /* 0x000fca00078e0a0c */
[----:B------:R-:W-:-:S13]  /*0350*/  ISETP.GT.U32.AND P0, PT, R0, R11, PT ;  /* 0x0000000b0000720c */ /* 0x000fda0003f04070 */
[----:B------:R-:W-:-:S05]  /*0360*/  @!P0 IADD3 R11, PT, PT, R11, -R12, RZ ;  /* 0x8000000c0b0b8210 */ /* 0x000fca0007ffe0ff */
[----:B------:R-:W-:Y:S02]  /*0370*/  IMAD.MOV.U32 R13, RZ, RZ, R11 ;  /* 0x000000ffff0d7224 */ /* 0x000fe400078e000b */
[----:B-1----:R-:W-:-:S03]  /*0380*/  IMAD.WIDE R10, R9, 0x4, R4 ;  /* 0x00000004090a7825 */ /* 0x002fc600078e0204 */
[----:B------:R-:W-:Y:S02]  /*0390*/  @!P1 IADD3 R13, PT, PT, -R13, RZ, RZ ;  /* 0x000000ff0d0d9210 */ /* 0x000fe40007ffe1ff */
[----:B------:R-:W-:Y:S01]  /*03a0*/  @!P2 LOP3.LUT R13, RZ, R14, RZ, 0x33, !PT ;  /* 0x0000000eff0da212 */ /* 0x000fe200078e33ff */
[----:B------:R-:W3:Y:S04]  /*03b0*/  LDG.E R15, desc[UR4][R10.64] ;  /* 0x000000040a0f7981 */ /* 0x000ee8000c1e1900 */
[----:B--2---:R-:W-:-:S06]  /*03c0*/  IMAD.WIDE R12, R13, 0x4, R6 ;  /* 0x000000040d0c7825 */ /* 0x004fcc00078e0206 */
[----:B------:R-:W3:Y:S01]  /*03d0*/  LDG.E.CONSTANT R12, desc[UR4][R12.64] ;  /* 0x000000040c0c7981 */ /* 0x000ee2000c1e9900 */
[----:B------:R-:W-:-:S05]  /*03e0*/  VIADD R9, R9, 0x1 ;  /* 0x0000000109097836 */ /* 0x000fca0000000000 */
[----:B------:R-:W-:Y:S01]  /*03f0*/  ISETP.GE.AND P0, PT, R9, R2, PT ;  /* 0x000000020900720c */ /* 0x000fe20003f06270 */
[----:B---3--:R-:W-:-:S05]  /*0400*/  FADD R15, R12, R15 ;  /* 0x0000000f0c0f7221 */ /* 0x008fca0000000000 */
[----:B------:R0:W-:Y:S07]  /*0410*/  STG.E desc[UR4][R10.64], R15 ;  /* 0x0000000f0a007986 */ /* 0x0001ee000c101904 */
[----:B------:R-:W-:Y:S05]  /*0420*/  @P0 EXIT ;  /* 0x000000000000094d */ /* 0x000fea0003800000 */
[C---:B0-----:R-:W-:Y:S01]  /*0430*/  IADD3 R10, PT, PT, R3.reuse, -0x1, RZ ;  /* 0xffffffff030a7810 */ /* 0x041fe20007ffe0ff */
[----:B------:R-:W-:-:S03]  /*0440*/  VIADD R3, R3, 0x1 ;  /* 0x0000000103037836 */ /* 0x000fc60000000000 */
[----:B------:R-:W-:-:S13]  /*0450*/  ISETP.GE.U32.AND P0, PT, R10, 0x3, PT ;  /* 0x000000030a00780c */ /* 0x000fda0003f06070 */
[----:B------:R-:W-:Y:S05]  /*0460*/  @!P0 BRA `(.L_x_25) ;  /* 0xfffffffc00948947 */ /* 0x000fea000383ffff */
[----:B------:R-:W-:Y:S05]  /*0470*/  EXIT ;  /* 0x000000000000794d */ /* 0x000fea0003800000 */
.L_x_24:
[----:B------:R-:W0:Y:S08]  /*0480*/  LDC.64 R4, c[0x0][0x388] ;  /* 0x0000e200ff047b82 */ /* 0x000e300000000a00 */
[----:B------:R-:W1:Y:S01]  /*0490*/  LDC.64 R2, c[0x0][0x380] ;  /* 0x0000e000ff027b82 */ /* 0x000e620000000a00 */
[----:B0-----:R-:W-:-:S06]  /*04a0*/  IMAD.WIDE R4, R7, 0x4, R4 ;  /* 0x0000000407047825 */ /* 0x001fcc00078e0204 */
[----:B------:R-:W2:Y:S01]  /*04b0*/  LDG.E.128.CONSTANT R4, desc[UR4][R4.64] ;  /* 0x0000000404047981 */ /* 0x000ea2000c1e9d00 */
[----:B-1----:R-:W-:-:S05]  /*04c0*/  IMAD.WIDE R2, R9, 0x4, R2 ;  /* 0x0000000409027825 */ /* 0x002fca00078e0202 */
[----:B------:R-:W2:Y:S02]  /*04d0*/  LDG.E.128 R8, desc[UR4][R2.64] ;  /* 0x0000000402087981 */ /* 0x000ea4000c1e1d00 */
[----:B--2---:R-:W-:Y:S01]  /*04e0*/  FADD R8, R8, R4 ;  /* 0x0000000408087221 */ /* 0x004fe20000000000 */
[----:B------:R-:W-:Y:S01]  /*04f0*/  FADD R9, R9, R5 ;  /* 0x0000000509097221 */ /* 0x000fe20000000000 */
[----:B------:R-:W-:Y:S01]  /*0500*/  FADD R10, R10, R6 ;  /* 0x000000060a0a7221 */ /* 0x000fe20000000000 */
[----:B------:R-:W-:-:S05]  /*0510*/  FADD R11, R11, R7 ;  /* 0x000000070b0b7221 */ /* 0x000fca0000000000 */
[----:B------:R-:W-:Y:S01]  /*0520*/  STG.E.128 desc[UR4][R2.64], R8 ;  /* 0x0000000802007986 */ /* 0x000fe2000c101d04 */
[----:B------:R-:W-:Y:S05]  /*0530*/  EXIT ;  /* 0x000000000000794d */ /* 0x000fea0003800000 */
.L_x_26:
        /* <DEDUP_REMOVED lines=12> */
.L_x_30:


//--------------------- .text._Z15add_bias_kernelPfPKfii --------------------------
	.section	.text._Z15add_bias_kernelPfPKfii,"ax",@progbits
	.align	128
        .global         _Z15add_bias_kernelPfPKfii
        .type           _Z15add_bias_kernelPfPKfii,@function
        .size           _Z15add_bias_kernelPfPKfii,(.L_x_31 - _Z15add_bias_kernelPfPKfii)
        .other          _Z15add_bias_kernelPfPKfii,@"STO_CUDA_ENTRY STV_DEFAULT"
_Z15add_bias_kernelPfPKfii:
.text._Z15add_bias_kernelPfPKfii:
[----:B------:R-:W-:Y:S01]  /*0000*/  LDC R1, c[0x0][0x37c] ;  /* 0x0000df00ff017b82 */ /* 0x000fe20000000800 */
[----:B------:R-:W0:Y:S07]  /*0010*/  S2R R0, SR_TID.X ;  /* 0x0000000000007919 */ /* 0x000e2e0000002100 */
[----:B------:R-:W0:Y:S08]  /*0020*/  S2UR UR4, SR_CTAID.X ;  /* 0x00000000000479c3 */ /* 0x000e300000002500 */
[----:B------:R-:W0:Y:S08]  /*0030*/  LDC R9, c[0x0][0x360] ;  /* 0x0000d800ff097b82 */ /* 0x000e300000000800 */
[----:B------:R-:W1:Y:S01]  /*0040*/  LDC.64 R2, c[0x0][0x390] ;  /* 0x0000e400ff027b82 */ /* 0x000e620000000a00 */
[----:B0-----:R-:W-:-:S02]  /*0050*/  IMAD R9, R9, UR4, R0 ;  /* 0x0000000409097c24 */ /* 0x001fc4000f8e0200 */
[----:B-1----:R-:W-:-:S05]  /*0060*/  IMAD R2, R3, R2, RZ ;  /* 0x0000000203027224 */ /* 0x002fca00078e02ff */
[----:B------:R-:W-:-:S13]  /*0070*/  ISETP.GE.AND P0, PT, R9, R2, PT ;  /* 0x000000020900720c */ /* 0x000fda0003f06270 */
[----:B------:R-:W-:Y:S05]  /*0080*/  @P0 EXIT ;  /* 0x000000000000094d */ /* 0x000fea0003800000 */
[----:B------:R-:W-:Y:S01]  /*0090*/  IABS R11, R3 ;  /* 0x00000003000b7213 */ /* 0x000fe20000000000 */
[----:B------:R-:W0:Y:S01]  /*00a0*/  LDCU.64 UR4, c[0x0][0x358] ;  /* 0x00006b00ff0477ac */ /* 0x000e220008000a00 */
[----:B------:R-:W-:Y:S02]  /*00b0*/  ISETP.GE.AND P2, PT, R9, RZ, PT ;  /* 0x000000ff0900720c */ /* 0x000fe40003f46270 */
[----:B------:R-:W1:Y:S08]  /*00c0*/  I2F.RP R0, R11 ;  /* 0x0000000b00007306 */ /* 0x000e700000209400 */
[----:B-1----:R-:W1:Y:S02]  /*00d0*/  MUFU.RCP R0, R0 ;  /* 0x0000000000007308 */ /* 0x002e640000001000 */
[----:B-1----:R-:W-:-:S06]  /*00e0*/  IADD3 R4, PT, PT, R0, 0xffffffe, RZ ;  /* 0x0ffffffe00047810 */ /* 0x002fcc0007ffe0ff */
[----:B------:R1:W2:Y:S02]  /*00f0*/  F2I.FTZ.U32.TRUNC.NTZ R5, R4 ;  /* 0x0000000400057305 */ /* 0x0002a4000021f000 */
[----:B-1----:R-:W-:Y:S01]  /*0100*/  IMAD.MOV.U32 R4, RZ, RZ, RZ ;  /* 0x000000ffff047224 */ /* 0x002fe200078e00ff */
[----:B--2---:R-:W-:-:S05]  /*0110*/  IADD3 R2, PT, PT, RZ, -R5, RZ ;  /* 0x80000005ff027210 */ /* 0x004fca0007ffe0ff */
[----:B------:R-:W-:Y:S01]  /*0120*/  IMAD R7, R2, R11, RZ ;  /* 0x0000000b02077224 */ /* 0x000fe200078e02ff */
[----:B------:R-:W-:-:S03]  /*0130*/  IABS R2, R9 ;  /* 0x0000000900027213 */ /* 0x000fc60000000000 */
[----:B------:R-:W-:Y:S02]  /*0140*/  IMAD.HI.U32 R5, R5, R7, R4 ;  /* 0x0000000705057227 */ /* 0x000fe400078e0004 */
[----:B------:R-:W1:Y:S04]  /*0150*/  LDC.64 R6, c[0x0][0x388] ;  /* 0x0000e200ff067b82 */ /* 0x000e680000000a00 */
[----:B------:R-:W-:-:S05]  /*0160*/  IMAD.HI.U32 R5, R5, R2, RZ ;  /* 0x0000000205057227 */ /* 0x000fca00078e00ff */
[----:B------:R-:W-:-:S05]  /*0170*/  IADD3 R5, PT, PT, -R5, RZ, RZ ;  /* 0x000000ff05057210 */ /* 0x000fca0007ffe1ff */
[C---:B------:R-:W-:Y:S02]  /*0180*/  IMAD R0, R11.reuse, R5, R2 ;  /* 0x000000050b007224 */ /* 0x040fe400078e0202 */
[----:B------:R-:W2:Y:S03]  /*0190*/  LDC.64 R4, c[0x0][0x380] ;  /* 0x0000e000ff047b82 */ /* 0x000ea60000000a00 */
[----:B------:R-:W-:-:S13]  /*01a0*/  ISETP.GT.U32.AND P0, PT, R11, R0, PT ;  /* 0x000000000b00720c */ /* 0x000fda0003f04070 */
[----:B------:R-:W-:Y:S01]  /*01b0*/  @!P0 IMAD.IADD R0, R0, 0x1, -R11 ;  /* 0x0000000100008824 */ /* 0x000fe200078e0a0b */
[----:B------:R-:W-:-:S04]  /*01c0*/  ISETP.NE.AND P0, PT, R3, RZ, PT ;  /* 0x000000ff0300720c */ /* 0x000fc80003f05270 */
[----:B------:R-:W-:Y:S01]  /*01d0*/  ISETP.GT.U32.AND P1, PT, R11, R0, PT ;  /* 0x000000000b00720c */ /* 0x000fe20003f24070 */
[----:B--2---:R-:W-:-:S12]  /*01e0*/  IMAD.WIDE R4, R9, 0x4, R4 ;  /* 0x0000000409047825 */ /* 0x004fd800078e0204 */
[----:B------:R-:W-:-:S05]  /*01f0*/  @!P1 IADD3 R0, PT, PT, R0, -R11, RZ ;  /* 0x8000000b00009210 */ /* 0x000fca0007ffe0ff */
[----:B------:R-:W-:Y:S01]  /*0200*/  @!P2 IMAD.MOV R0, RZ, RZ, -R0 ;  /* 0x000000ffff00a224 */ /* 0x000fe200078e0a00 */
[----:B------:R-:W-:-:S05]  /*0210*/  @!P0 LOP3.LUT R0, RZ, R3, RZ, 0x33, !PT ;  /* 0x00000003ff008212 */ /* 0x000fca00078e33ff */
[----:B-1----:R-:W-:Y:S02]  /*0220*/  IMAD.WIDE R2, R0, 0x4, R6 ;  /* 0x0000000400027825 */ /* 0x002fe400078e0206 */
[----:B0-----:R-:W2:Y:S04]  /*0230*/  LDG.E R7, desc[UR4][R4.64] ;  /* 0x0000000404077981 */ /* 0x001ea8000c1e1900 */
[----:B------:R-:W2:Y:S02]  /*0240*/  LDG.E.CONSTANT R2, desc[UR4][R2.64] ;  /* 0x0000000402027981 */ /* 0x000ea4000c1e9900 */
[----:B--2---:R-:W-:-:S05]  /*0250*/  FADD R7, R2, R7 ;  /* 0x0000000702077221 */ /* 0x004fca0000000000 */
[----:B------:R-:W-:Y:S01]  /*0260*/  STG.E desc[UR4][R4.64], R7 ;  /* 0x0000000704007986 */ /* 0x000fe2000c101904 */
[----:B------:R-:W-:Y:S05]  /*0270*/  EXIT ;  /* 0x000000000000794d */ /* 0x000fea0003800000 */
.L_x_27:
        /* <DEDUP_REMOVED lines=16> */
.L_x_31:


//--------------------- .nv.shared.reserved.0     --------------------------
	.section	.nv.shared.reserved.0,"aw",@nobits
	.weak		__nv_reservedSMEM_offset_0_alias
	.size		__nv_reservedSMEM_offset_0_alias, 0, 64
	.other		__nv_reservedSMEM_offset_0_alias,@"STO_CUDA_RESERVED_SHARED STV_DEFAULT"
__nv_reservedSMEM_offset_0_alias:
	.zero		0
	.zero		64


//--------------------- .nv.constant0._Z18linear_int8_kernelPfPKfPKaS1_S1_iiii --------------------------
	.section	.nv.constant0._Z18linear_int8_kernelPfPKfPKaS1_S1_iiii,"a",@progbits
	.sectionflags	@""
	.align	4
.nv.constant0._Z18linear_int8_kernelPfPKfPKaS1_S1_iiii:
	.zero		952


//--------------------- .nv.constant0._Z20add_bias_vec4_kernelPfPKfii --------------------------
	.section	.nv.constant0._Z20add_bias_vec4_kernelPfPKfii,"a",@progbits
	.sectionflags	@""
	.align	4
.nv.constant0._Z20add_bias_vec4_kernelPfPKfii:
	.zero		920


//--------------------- .nv.constant0._Z15add_bias_kernelPfPKfii --------------------------
	.section	.nv.constant0._Z15add_bias_kernelPfPKfii,"a",@progbits
	.sectionflags	@""
	.align	4
.nv.constant0._Z15add_bias_kernelPfPKfii:
	.zero		920


//--------------------- SYMBOLS --------------------------

	.type		.nv.reservedSmem.offset0,@object
	.size		.nv.reservedSmem.offset0,0x4
